//
// Generated by NVIDIA NVVM Compiler
//
// Compiler Build ID: CL-36424714
// Cuda compilation tools, release 13.0, V13.0.88
// Based on NVVM 20.0.0
//

.version 9.0
.target sm_100
.address_size 64

	// .globl	_Z12matMulKernelIfEv6MatrixIT_ES2_S2_
// _ZZ12matMulKernelIfEv6MatrixIT_ES2_S2_E2As has been demoted
// _ZZ12matMulKernelIfEv6MatrixIT_ES2_S2_E2Bs has been demoted
// _ZZ12matMulKernelIdEv6MatrixIT_ES2_S2_E2As has been demoted
// _ZZ12matMulKernelIdEv6MatrixIT_ES2_S2_E2Bs has been demoted

.visible .entry _Z12matMulKernelIfEv6MatrixIT_ES2_S2_(
	.param .align 8 .b8 _Z12matMulKernelIfEv6MatrixIT_ES2_S2__param_0[24],
	.param .align 8 .b8 _Z12matMulKernelIfEv6MatrixIT_ES2_S2__param_1[24],
	.param .align 8 .b8 _Z12matMulKernelIfEv6MatrixIT_ES2_S2__param_2[24]
)
{
	.reg .pred 	%p<19>;
	.reg .b16 	%rs<13>;
	.reg .b32 	%r<83>;
	.reg .b32 	%f<187>;
	.reg .b64 	%rd<38>;
	// demoted variable
	.shared .align 4 .b8 _ZZ12matMulKernelIfEv6MatrixIT_ES2_S2_E2As[1024];
	// demoted variable
	.shared .align 4 .b8 _ZZ12matMulKernelIfEv6MatrixIT_ES2_S2_E2Bs[1024];
	ld.param.u32 	%r38, [_Z12matMulKernelIfEv6MatrixIT_ES2_S2__param_2+16];
	ld.param.u64 	%rd8, [_Z12matMulKernelIfEv6MatrixIT_ES2_S2__param_2];
	ld.param.u32 	%r35, [_Z12matMulKernelIfEv6MatrixIT_ES2_S2__param_1+16];
	ld.param.u64 	%rd7, [_Z12matMulKernelIfEv6MatrixIT_ES2_S2__param_1];
	ld.param.u32 	%r32, [_Z12matMulKernelIfEv6MatrixIT_ES2_S2__param_0+16];
	ld.param.u64 	%rd6, [_Z12matMulKernelIfEv6MatrixIT_ES2_S2__param_0];
	ld.param.v2.u32 	{%r30, %r31}, [_Z12matMulKernelIfEv6MatrixIT_ES2_S2__param_0+8];
	ld.param.v2.u32 	{%r54, %r55}, [_Z12matMulKernelIfEv6MatrixIT_ES2_S2__param_2+8];
	mov.u32 	%r56, %ctaid.y;
	mov.u32 	%r57, %ctaid.x;
	shl.b32 	%r2, %r56, 4;
	shl.b32 	%r3, %r57, 4;
	mov.u32 	%r4, %tid.y;
	mov.u32 	%r5, %tid.x;
	add.s32 	%r58, %r2, %r4;
	add.s32 	%r59, %r3, %r5;
	setp.lt.s32 	%p2, %r58, %r55;
	setp.lt.s32 	%p3, %r59, %r54;
	and.pred  	%p1, %p2, %p3;
	setp.lt.s32 	%p4, %r30, 1;
	mov.f32 	%f177, 0f00000000;
	@%p4 bra 	$L__BB0_24;
	add.s32 	%r6, %r30, 15;
	mul.lo.s32 	%r7, %r2, %r32;
	cvta.to.global.u64 	%rd1, %rd7;
	shl.b32 	%r9, %r35, 4;
	or.b32  	%r62, %r4, %r5;
	and.b32  	%r10, %r62, 1008;
	cvta.to.global.u64 	%rd2, %rd6;
	mad.lo.s32 	%r63, %r32, %r4, %r5;
	cvt.s64.s32 	%rd3, %r63;
	shl.b32 	%r64, %r4, 6;
	mov.u32 	%r65, _ZZ12matMulKernelIfEv6MatrixIT_ES2_S2_E2As;
	add.s32 	%r11, %r65, %r64;
	shl.b32 	%r66, %r5, 2;
	add.s32 	%r12, %r11, %r66;
	mad.lo.s32 	%r67, %r35, %r4, %r5;
	cvt.s64.s32 	%rd4, %r67;
	mov.u32 	%r68, _ZZ12matMulKernelIfEv6MatrixIT_ES2_S2_E2Bs;
	add.s32 	%r14, %r68, %r66;
	add.s32 	%r13, %r14, %r64;
	setp.lt.u32 	%p5, %r30, 17;
	mov.f32 	%f177, 0f00000000;
	mov.b32 	%r82, 0;
	@%p5 bra 	$L__BB0_16;
	shr.u32 	%r69, %r6, 4;
	and.b32  	%r82, %r69, 134217726;
	neg.s32 	%r81, %r82;
	add.s32 	%r79, %r9, %r3;
	shl.b32 	%r18, %r35, 5;
	mov.f32 	%f177, 0f00000000;
	not.pred 	%p8, %p1;
	mov.u32 	%r78, %r3;
	mov.u32 	%r80, %r7;
$L__BB0_3:
	setp.ne.s32 	%p6, %r10, 0;
	cvt.s64.s32 	%rd5, %r78;
	mov.f32 	%f175, 0f00000000;
	@%p6 bra 	$L__BB0_5;
	cvt.s64.s32 	%rd9, %r80;
	add.s64 	%rd10, %rd9, %rd3;
	shl.b64 	%rd11, %rd10, 2;
	add.s64 	%rd12, %rd2, %rd11;
	ld.global.f32 	%f175, [%rd12];
$L__BB0_5:
	st.shared.f32 	[%r12], %f175;
	mov.f32 	%f176, 0f00000000;
	@%p6 bra 	$L__BB0_7;
	add.s64 	%rd13, %rd5, %rd4;
	shl.b64 	%rd14, %rd13, 2;
	add.s64 	%rd15, %rd1, %rd14;
	ld.global.f32 	%f176, [%rd15];
$L__BB0_7:
	st.shared.f32 	[%r13], %f176;
	bar.sync 	0;
	@%p8 bra 	$L__BB0_9;
	ld.shared.f32 	%f29, [%r11];
	ld.shared.f32 	%f30, [%r14];
	fma.rn.f32 	%f31, %f29, %f30, %f177;
	ld.shared.f32 	%f32, [%r11+4];
	ld.shared.f32 	%f33, [%r14+64];
	fma.rn.f32 	%f34, %f32, %f33, %f31;
	ld.shared.f32 	%f35, [%r11+8];
	ld.shared.f32 	%f36, [%r14+128];
	fma.rn.f32 	%f37, %f35, %f36, %f34;
	ld.shared.f32 	%f38, [%r11+12];
	ld.shared.f32 	%f39, [%r14+192];
	fma.rn.f32 	%f40, %f38, %f39, %f37;
	ld.shared.f32 	%f41, [%r11+16];
	ld.shared.f32 	%f42, [%r14+256];
	fma.rn.f32 	%f43, %f41, %f42, %f40;
	ld.shared.f32 	%f44, [%r11+20];
	ld.shared.f32 	%f45, [%r14+320];
	fma.rn.f32 	%f46, %f44, %f45, %f43;
	ld.shared.f32 	%f47, [%r11+24];
	ld.shared.f32 	%f48, [%r14+384];
	fma.rn.f32 	%f49, %f47, %f48, %f46;
	ld.shared.f32 	%f50, [%r11+28];
	ld.shared.f32 	%f51, [%r14+448];
	fma.rn.f32 	%f52, %f50, %f51, %f49;
	ld.shared.f32 	%f53, [%r11+32];
	ld.shared.f32 	%f54, [%r14+512];
	fma.rn.f32 	%f55, %f53, %f54, %f52;
	ld.shared.f32 	%f56, [%r11+36];
	ld.shared.f32 	%f57, [%r14+576];
	fma.rn.f32 	%f58, %f56, %f57, %f55;
	ld.shared.f32 	%f59, [%r11+40];
	ld.shared.f32 	%f60, [%r14+640];
	fma.rn.f32 	%f61, %f59, %f60, %f58;
	ld.shared.f32 	%f62, [%r11+44];
	ld.shared.f32 	%f63, [%r14+704];
	fma.rn.f32 	%f64, %f62, %f63, %f61;
	ld.shared.f32 	%f65, [%r11+48];
	ld.shared.f32 	%f66, [%r14+768];
	fma.rn.f32 	%f67, %f65, %f66, %f64;
	ld.shared.f32 	%f68, [%r11+52];
	ld.shared.f32 	%f69, [%r14+832];
	fma.rn.f32 	%f70, %f68, %f69, %f67;
	ld.shared.f32 	%f71, [%r11+56];
	ld.shared.f32 	%f72, [%r14+896];
	fma.rn.f32 	%f73, %f71, %f72, %f70;
	ld.shared.f32 	%f74, [%r11+60];
	ld.shared.f32 	%f75, [%r14+960];
	fma.rn.f32 	%f177, %f74, %f75, %f73;
$L__BB0_9:
	bar.sync 	0;
	mov.f32 	%f178, 0f00000000;
	@%p6 bra 	$L__BB0_11;
	add.s32 	%r70, %r80, 16;
	cvt.s64.s32 	%rd16, %r70;
	add.s64 	%rd17, %rd16, %rd3;
	shl.b64 	%rd18, %rd17, 2;
	add.s64 	%rd19, %rd2, %rd18;
	ld.global.f32 	%f178, [%rd19];
$L__BB0_11:
	st.shared.f32 	[%r12], %f178;
	mov.f32 	%f179, 0f00000000;
	@%p6 bra 	$L__BB0_13;
	cvt.s64.s32 	%rd20, %r79;
	add.s64 	%rd21, %rd20, %rd4;
	shl.b64 	%rd22, %rd21, 2;
	add.s64 	%rd23, %rd1, %rd22;
	ld.global.f32 	%f179, [%rd23];
$L__BB0_13:
	st.shared.f32 	[%r13], %f179;
	bar.sync 	0;
	@%p8 bra 	$L__BB0_15;
	ld.shared.f32 	%f78, [%r11];
	ld.shared.f32 	%f79, [%r14];
	fma.rn.f32 	%f80, %f78, %f79, %f177;
	ld.shared.f32 	%f81, [%r11+4];
	ld.shared.f32 	%f82, [%r14+64];
	fma.rn.f32 	%f83, %f81, %f82, %f80;
	ld.shared.f32 	%f84, [%r11+8];
	ld.shared.f32 	%f85, [%r14+128];
	fma.rn.f32 	%f86, %f84, %f85, %f83;
	ld.shared.f32 	%f87, [%r11+12];
	ld.shared.f32 	%f88, [%r14+192];
	fma.rn.f32 	%f89, %f87, %f88, %f86;
	ld.shared.f32 	%f90, [%r11+16];
	ld.shared.f32 	%f91, [%r14+256];
	fma.rn.f32 	%f92, %f90, %f91, %f89;
	ld.shared.f32 	%f93, [%r11+20];
	ld.shared.f32 	%f94, [%r14+320];
	fma.rn.f32 	%f95, %f93, %f94, %f92;
	ld.shared.f32 	%f96, [%r11+24];
	ld.shared.f32 	%f97, [%r14+384];
	fma.rn.f32 	%f98, %f96, %f97, %f95;
	ld.shared.f32 	%f99, [%r11+28];
	ld.shared.f32 	%f100, [%r14+448];
	fma.rn.f32 	%f101, %f99, %f100, %f98;
	ld.shared.f32 	%f102, [%r11+32];
	ld.shared.f32 	%f103, [%r14+512];
	fma.rn.f32 	%f104, %f102, %f103, %f101;
	ld.shared.f32 	%f105, [%r11+36];
	ld.shared.f32 	%f106, [%r14+576];
	fma.rn.f32 	%f107, %f105, %f106, %f104;
	ld.shared.f32 	%f108, [%r11+40];
	ld.shared.f32 	%f109, [%r14+640];
	fma.rn.f32 	%f110, %f108, %f109, %f107;
	ld.shared.f32 	%f111, [%r11+44];
	ld.shared.f32 	%f112, [%r14+704];
	fma.rn.f32 	%f113, %f111, %f112, %f110;
	ld.shared.f32 	%f114, [%r11+48];
	ld.shared.f32 	%f115, [%r14+768];
	fma.rn.f32 	%f116, %f114, %f115, %f113;
	ld.shared.f32 	%f117, [%r11+52];
	ld.shared.f32 	%f118, [%r14+832];
	fma.rn.f32 	%f119, %f117, %f118, %f116;
	ld.shared.f32 	%f120, [%r11+56];
	ld.shared.f32 	%f121, [%r14+896];
	fma.rn.f32 	%f122, %f120, %f121, %f119;
	ld.shared.f32 	%f123, [%r11+60];
	ld.shared.f32 	%f124, [%r14+960];
	fma.rn.f32 	%f177, %f123, %f124, %f122;
$L__BB0_15:
	cvt.u32.u64 	%r71, %rd5;
	bar.sync 	0;
	add.s32 	%r81, %r81, 2;
	add.s32 	%r80, %r80, 32;
	add.s32 	%r79, %r79, %r18;
	add.s32 	%r78, %r71, %r18;
	setp.ne.s32 	%p12, %r81, 0;
	@%p12 bra 	$L__BB0_3;
$L__BB0_16:
	and.b32  	%r72, %r6, 16;
	setp.eq.s32 	%p13, %r72, 0;
	@%p13 bra 	$L__BB0_24;
	setp.ne.s32 	%p14, %r10, 0;
	shl.b32 	%r73, %r82, 4;
	add.s32 	%r28, %r73, %r7;
	mad.lo.s32 	%r29, %r9, %r82, %r3;
	mov.f32 	%f183, 0f00000000;
	@%p14 bra 	$L__BB0_19;
	cvt.s64.s32 	%rd24, %r28;
	add.s64 	%rd25, %rd24, %rd3;
	shl.b64 	%rd26, %rd25, 2;
	add.s64 	%rd27, %rd2, %rd26;
	ld.global.f32 	%f183, [%rd27];
$L__BB0_19:
	setp.ne.s32 	%p15, %r10, 0;
	st.shared.f32 	[%r12], %f183;
	mov.f32 	%f184, 0f00000000;
	@%p15 bra 	$L__BB0_21;
	cvt.s64.s32 	%rd28, %r29;
	add.s64 	%rd29, %rd28, %rd4;
	shl.b64 	%rd30, %rd29, 2;
	add.s64 	%rd31, %rd1, %rd30;
	ld.global.f32 	%f184, [%rd31];
$L__BB0_21:
	st.shared.f32 	[%r13], %f184;
	bar.sync 	0;
	not.pred 	%p16, %p1;
	@%p16 bra 	$L__BB0_23;
	ld.shared.f32 	%f127, [%r11];
	ld.shared.f32 	%f128, [%r14];
	fma.rn.f32 	%f129, %f127, %f128, %f177;
	ld.shared.f32 	%f130, [%r11+4];
	ld.shared.f32 	%f131, [%r14+64];
	fma.rn.f32 	%f132, %f130, %f131, %f129;
	ld.shared.f32 	%f133, [%r11+8];
	ld.shared.f32 	%f134, [%r14+128];
	fma.rn.f32 	%f135, %f133, %f134, %f132;
	ld.shared.f32 	%f136, [%r11+12];
	ld.shared.f32 	%f137, [%r14+192];
	fma.rn.f32 	%f138, %f136, %f137, %f135;
	ld.shared.f32 	%f139, [%r11+16];
	ld.shared.f32 	%f140, [%r14+256];
	fma.rn.f32 	%f141, %f139, %f140, %f138;
	ld.shared.f32 	%f142, [%r11+20];
	ld.shared.f32 	%f143, [%r14+320];
	fma.rn.f32 	%f144, %f142, %f143, %f141;
	ld.shared.f32 	%f145, [%r11+24];
	ld.shared.f32 	%f146, [%r14+384];
	fma.rn.f32 	%f147, %f145, %f146, %f144;
	ld.shared.f32 	%f148, [%r11+28];
	ld.shared.f32 	%f149, [%r14+448];
	fma.rn.f32 	%f150, %f148, %f149, %f147;
	ld.shared.f32 	%f151, [%r11+32];
	ld.shared.f32 	%f152, [%r14+512];
	fma.rn.f32 	%f153, %f151, %f152, %f150;
	ld.shared.f32 	%f154, [%r11+36];
	ld.shared.f32 	%f155, [%r14+576];
	fma.rn.f32 	%f156, %f154, %f155, %f153;
	ld.shared.f32 	%f157, [%r11+40];
	ld.shared.f32 	%f158, [%r14+640];
	fma.rn.f32 	%f159, %f157, %f158, %f156;
	ld.shared.f32 	%f160, [%r11+44];
	ld.shared.f32 	%f161, [%r14+704];
	fma.rn.f32 	%f162, %f160, %f161, %f159;
	ld.shared.f32 	%f163, [%r11+48];
	ld.shared.f32 	%f164, [%r14+768];
	fma.rn.f32 	%f165, %f163, %f164, %f162;
	ld.shared.f32 	%f166, [%r11+52];
	ld.shared.f32 	%f167, [%r14+832];
	fma.rn.f32 	%f168, %f166, %f167, %f165;
	ld.shared.f32 	%f169, [%r11+56];
	ld.shared.f32 	%f170, [%r14+896];
	fma.rn.f32 	%f171, %f169, %f170, %f168;
	ld.shared.f32 	%f172, [%r11+60];
	ld.shared.f32 	%f173, [%r14+960];
	fma.rn.f32 	%f177, %f172, %f173, %f171;
$L__BB0_23:
	bar.sync 	0;
$L__BB0_24:
	not.pred 	%p17, %p1;
	@%p17 bra 	$L__BB0_27;
	or.b32  	%r74, %r4, %r5;
	and.b32  	%r75, %r74, 1008;
	setp.ne.s32 	%p18, %r75, 0;
	@%p18 bra 	$L__BB0_27;
	mad.lo.s32 	%r76, %r38, %r4, %r5;
	cvt.s64.s32 	%rd32, %r76;
	mad.lo.s32 	%r77, %r2, %r38, %r3;
	cvt.s64.s32 	%rd33, %r77;
	add.s64 	%rd34, %rd33, %rd32;
	cvta.to.global.u64 	%rd35, %rd8;
	shl.b64 	%rd36, %rd34, 2;
	add.s64 	%rd37, %rd35, %rd36;
	st.global.f32 	[%rd37], %f177;
$L__BB0_27:
	ret;

}
	// .globl	_Z12matMulKernelIdEv6MatrixIT_ES2_S2_
.visible .entry _Z12matMulKernelIdEv6MatrixIT_ES2_S2_(
	.param .align 8 .b8 _Z12matMulKernelIdEv6MatrixIT_ES2_S2__param_0[24],
	.param .align 8 .b8 _Z12matMulKernelIdEv6MatrixIT_ES2_S2__param_1[24],
	.param .align 8 .b8 _Z12matMulKernelIdEv6MatrixIT_ES2_S2__param_2[24]
)
{
	.reg .pred 	%p<19>;
	.reg .b16 	%rs<13>;
	.reg .b32 	%r<83>;
	.reg .b64 	%rd<38>;
	.reg .b64 	%fd<187>;
	// demoted variable
	.shared .align 8 .b8 _ZZ12matMulKernelIdEv6MatrixIT_ES2_S2_E2As[2048];
	// demoted variable
	.shared .align 8 .b8 _ZZ12matMulKernelIdEv6MatrixIT_ES2_S2_E2Bs[2048];
	ld.param.u32 	%r36, [_Z12matMulKernelIdEv6MatrixIT_ES2_S2__param_2+16];
	ld.param.u64 	%rd8, [_Z12matMulKernelIdEv6MatrixIT_ES2_S2__param_2];
	ld.param.u32 	%r33, [_Z12matMulKernelIdEv6MatrixIT_ES2_S2__param_1+16];
	ld.param.u64 	%rd7, [_Z12matMulKernelIdEv6MatrixIT_ES2_S2__param_1];
	ld.param.u32 	%r30, [_Z12matMulKernelIdEv6MatrixIT_ES2_S2__param_0+16];
	ld.param.u64 	%rd6, [_Z12matMulKernelIdEv6MatrixIT_ES2_S2__param_0];
	ld.param.v2.u32 	{%r28, %r29}, [_Z12matMulKernelIdEv6MatrixIT_ES2_S2__param_0+8];
	ld.param.v2.u32 	{%r52, %r53}, [_Z12matMulKernelIdEv6MatrixIT_ES2_S2__param_2+8];
	mov.u32 	%r54, %ctaid.y;
	mov.u32 	%r55, %ctaid.x;
	shl.b32 	%r2, %r54, 4;
	shl.b32 	%r3, %r55, 4;
	mov.u32 	%r4, %tid.y;
	mov.u32 	%r5, %tid.x;
	add.s32 	%r56, %r2, %r4;
	add.s32 	%r57, %r3, %r5;
	setp.lt.s32 	%p2, %r56, %r53;
	setp.lt.s32 	%p3, %r57, %r52;
	and.pred  	%p1, %p2, %p3;
	setp.lt.s32 	%p4, %r28, 1;
	mov.f64 	%fd177, 0d0000000000000000;
	@%p4 bra 	$L__BB1_24;
	add.s32 	%r6, %r28, 15;
	mul.lo.s32 	%r80, %r2, %r30;
	cvta.to.global.u64 	%rd1, %rd7;
	shl.b32 	%r8, %r33, 4;
	or.b32  	%r60, %r4, %r5;
	and.b32  	%r9, %r60, 1008;
	cvta.to.global.u64 	%rd2, %rd6;
	mad.lo.s32 	%r61, %r30, %r4, %r5;
	cvt.s64.s32 	%rd3, %r61;
	shl.b32 	%r62, %r4, 7;
	mov.u32 	%r63, _ZZ12matMulKernelIdEv6MatrixIT_ES2_S2_E2As;
	add.s32 	%r10, %r63, %r62;
	shl.b32 	%r64, %r5, 3;
	add.s32 	%r11, %r10, %r64;
	mad.lo.s32 	%r65, %r33, %r4, %r5;
	cvt.s64.s32 	%rd4, %r65;
	mov.u32 	%r66, _ZZ12matMulKernelIdEv6MatrixIT_ES2_S2_E2Bs;
	add.s32 	%r13, %r66, %r64;
	add.s32 	%r12, %r13, %r62;
	setp.lt.u32 	%p5, %r28, 17;
	mov.f64 	%fd177, 0d0000000000000000;
	mov.b32 	%r82, 0;
	@%p5 bra 	$L__BB1_16;
	shr.u32 	%r67, %r6, 4;
	and.b32  	%r82, %r67, 134217726;
	neg.s32 	%r81, %r82;
	add.s32 	%r79, %r8, %r3;
	mov.f64 	%fd177, 0d0000000000000000;
	not.pred 	%p8, %p1;
	mov.u32 	%r78, %r3;
$L__BB1_3:
	setp.ne.s32 	%p6, %r9, 0;
	cvt.s64.s32 	%rd5, %r78;
	mov.f64 	%fd175, 0d0000000000000000;
	@%p6 bra 	$L__BB1_5;
	cvt.s64.s32 	%rd9, %r80;
	add.s64 	%rd10, %rd9, %rd3;
	shl.b64 	%rd11, %rd10, 3;
	add.s64 	%rd12, %rd2, %rd11;
	ld.global.f64 	%fd175, [%rd12];
$L__BB1_5:
	st.shared.f64 	[%r11], %fd175;
	mov.f64 	%fd176, 0d0000000000000000;
	@%p6 bra 	$L__BB1_7;
	add.s64 	%rd13, %rd5, %rd4;
	shl.b64 	%rd14, %rd13, 3;
	add.s64 	%rd15, %rd1, %rd14;
	ld.global.f64 	%fd176, [%rd15];
$L__BB1_7:
	st.shared.f64 	[%r12], %fd176;
	bar.sync 	0;
	@%p8 bra 	$L__BB1_9;
	ld.shared.f64 	%fd29, [%r10];
	ld.shared.f64 	%fd30, [%r13];
	fma.rn.f64 	%fd31, %fd29, %fd30, %fd177;
	ld.shared.f64 	%fd32, [%r10+8];
	ld.shared.f64 	%fd33, [%r13+128];
	fma.rn.f64 	%fd34, %fd32, %fd33, %fd31;
	ld.shared.f64 	%fd35, [%r10+16];
	ld.shared.f64 	%fd36, [%r13+256];
	fma.rn.f64 	%fd37, %fd35, %fd36, %fd34;
	ld.shared.f64 	%fd38, [%r10+24];
	ld.shared.f64 	%fd39, [%r13+384];
	fma.rn.f64 	%fd40, %fd38, %fd39, %fd37;
	ld.shared.f64 	%fd41, [%r10+32];
	ld.shared.f64 	%fd42, [%r13+512];
	fma.rn.f64 	%fd43, %fd41, %fd42, %fd40;
	ld.shared.f64 	%fd44, [%r10+40];
	ld.shared.f64 	%fd45, [%r13+640];
	fma.rn.f64 	%fd46, %fd44, %fd45, %fd43;
	ld.shared.f64 	%fd47, [%r10+48];
	ld.shared.f64 	%fd48, [%r13+768];
	fma.rn.f64 	%fd49, %fd47, %fd48, %fd46;
	ld.shared.f64 	%fd50, [%r10+56];
	ld.shared.f64 	%fd51, [%r13+896];
	fma.rn.f64 	%fd52, %fd50, %fd51, %fd49;
	ld.shared.f64 	%fd53, [%r10+64];
	ld.shared.f64 	%fd54, [%r13+1024];
	fma.rn.f64 	%fd55, %fd53, %fd54, %fd52;
	ld.shared.f64 	%fd56, [%r10+72];
	ld.shared.f64 	%fd57, [%r13+1152];
	fma.rn.f64 	%fd58, %fd56, %fd57, %fd55;
	ld.shared.f64 	%fd59, [%r10+80];
	ld.shared.f64 	%fd60, [%r13+1280];
	fma.rn.f64 	%fd61, %fd59, %fd60, %fd58;
	ld.shared.f64 	%fd62, [%r10+88];
	ld.shared.f64 	%fd63, [%r13+1408];
	fma.rn.f64 	%fd64, %fd62, %fd63, %fd61;
	ld.shared.f64 	%fd65, [%r10+96];
	ld.shared.f64 	%fd66, [%r13+1536];
	fma.rn.f64 	%fd67, %fd65, %fd66, %fd64;
	ld.shared.f64 	%fd68, [%r10+104];
	ld.shared.f64 	%fd69, [%r13+1664];
	fma.rn.f64 	%fd70, %fd68, %fd69, %fd67;
	ld.shared.f64 	%fd71, [%r10+112];
	ld.shared.f64 	%fd72, [%r13+1792];
	fma.rn.f64 	%fd73, %fd71, %fd72, %fd70;
	ld.shared.f64 	%fd74, [%r10+120];
	ld.shared.f64 	%fd75, [%r13+1920];
	fma.rn.f64 	%fd177, %fd74, %fd75, %fd73;
$L__BB1_9:
	bar.sync 	0;
	mov.f64 	%fd178, 0d0000000000000000;
	@%p6 bra 	$L__BB1_11;
	add.s32 	%r68, %r80, 16;
	cvt.s64.s32 	%rd16, %r68;
	add.s64 	%rd17, %rd16, %rd3;
	shl.b64 	%rd18, %rd17, 3;
	add.s64 	%rd19, %rd2, %rd18;
	ld.global.f64 	%fd178, [%rd19];
$L__BB1_11:
	st.shared.f64 	[%r11], %fd178;
	mov.f64 	%fd179, 0d0000000000000000;
	@%p6 bra 	$L__BB1_13;
	cvt.s64.s32 	%rd20, %r79;
	add.s64 	%rd21, %rd20, %rd4;
	shl.b64 	%rd22, %rd21, 3;
	add.s64 	%rd23, %rd1, %rd22;
	ld.global.f64 	%fd179, [%rd23];
$L__BB1_13:
	st.shared.f64 	[%r12], %fd179;
	bar.sync 	0;
	@%p8 bra 	$L__BB1_15;
	ld.shared.f64 	%fd78, [%r10];
	ld.shared.f64 	%fd79, [%r13];
	fma.rn.f64 	%fd80, %fd78, %fd79, %fd177;
	ld.shared.f64 	%fd81, [%r10+8];
	ld.shared.f64 	%fd82, [%r13+128];
	fma.rn.f64 	%fd83, %fd81, %fd82, %fd80;
	ld.shared.f64 	%fd84, [%r10+16];
	ld.shared.f64 	%fd85, [%r13+256];
	fma.rn.f64 	%fd86, %fd84, %fd85, %fd83;
	ld.shared.f64 	%fd87, [%r10+24];
	ld.shared.f64 	%fd88, [%r13+384];
	fma.rn.f64 	%fd89, %fd87, %fd88, %fd86;
	ld.shared.f64 	%fd90, [%r10+32];
	ld.shared.f64 	%fd91, [%r13+512];
	fma.rn.f64 	%fd92, %fd90, %fd91, %fd89;
	ld.shared.f64 	%fd93, [%r10+40];
	ld.shared.f64 	%fd94, [%r13+640];
	fma.rn.f64 	%fd95, %fd93, %fd94, %fd92;
	ld.shared.f64 	%fd96, [%r10+48];
	ld.shared.f64 	%fd97, [%r13+768];
	fma.rn.f64 	%fd98, %fd96, %fd97, %fd95;
	ld.shared.f64 	%fd99, [%r10+56];
	ld.shared.f64 	%fd100, [%r13+896];
	fma.rn.f64 	%fd101, %fd99, %fd100, %fd98;
	ld.shared.f64 	%fd102, [%r10+64];
	ld.shared.f64 	%fd103, [%r13+1024];
	fma.rn.f64 	%fd104, %fd102, %fd103, %fd101;
	ld.shared.f64 	%fd105, [%r10+72];
	ld.shared.f64 	%fd106, [%r13+1152];
	fma.rn.f64 	%fd107, %fd105, %fd106, %fd104;
	ld.shared.f64 	%fd108, [%r10+80];
	ld.shared.f64 	%fd109, [%r13+1280];
	fma.rn.f64 	%fd110, %fd108, %fd109, %fd107;
	ld.shared.f64 	%fd111, [%r10+88];
	ld.shared.f64 	%fd112, [%r13+1408];
	fma.rn.f64 	%fd113, %fd111, %fd112, %fd110;
	ld.shared.f64 	%fd114, [%r10+96];
	ld.shared.f64 	%fd115, [%r13+1536];
	fma.rn.f64 	%fd116, %fd114, %fd115, %fd113;
	ld.shared.f64 	%fd117, [%r10+104];
	ld.shared.f64 	%fd118, [%r13+1664];
	fma.rn.f64 	%fd119, %fd117, %fd118, %fd116;
	ld.shared.f64 	%fd120, [%r10+112];
	ld.shared.f64 	%fd121, [%r13+1792];
	fma.rn.f64 	%fd122, %fd120, %fd121, %fd119;
	ld.shared.f64 	%fd123, [%r10+120];
	ld.shared.f64 	%fd124, [%r13+1920];
	fma.rn.f64 	%fd177, %fd123, %fd124, %fd122;
$L__BB1_15:
	cvt.u32.u64 	%r69, %rd5;
	bar.sync 	0;
	add.s32 	%r81, %r81, 2;
	add.s32 	%r80, %r80, 32;
	shl.b32 	%r70, %r33, 5;
	add.s32 	%r79, %r79, %r70;
	add.s32 	%r78, %r69, %r70;
	setp.ne.s32 	%p12, %r81, 0;
	@%p12 bra 	$L__BB1_3;
$L__BB1_16:
	add.s32 	%r71, %r28, 15;
	and.b32  	%r72, %r71, 16;
	setp.eq.s32 	%p13, %r72, 0;
	@%p13 bra 	$L__BB1_24;
	setp.ne.s32 	%p14, %r9, 0;
	shl.b32 	%r73, %r82, 4;
	mad.lo.s32 	%r26, %r2, %r30, %r73;
	mad.lo.s32 	%r27, %r8, %r82, %r3;
	mov.f64 	%fd183, 0d0000000000000000;
	@%p14 bra 	$L__BB1_19;
	cvt.s64.s32 	%rd24, %r26;
	add.s64 	%rd25, %rd24, %rd3;
	shl.b64 	%rd26, %rd25, 3;
	add.s64 	%rd27, %rd2, %rd26;
	ld.global.f64 	%fd183, [%rd27];
$L__BB1_19:
	setp.ne.s32 	%p15, %r9, 0;
	st.shared.f64 	[%r11], %fd183;
	mov.f64 	%fd184, 0d0000000000000000;
	@%p15 bra 	$L__BB1_21;
	cvt.s64.s32 	%rd28, %r27;
	add.s64 	%rd29, %rd28, %rd4;
	shl.b64 	%rd30, %rd29, 3;
	add.s64 	%rd31, %rd1, %rd30;
	ld.global.f64 	%fd184, [%rd31];
$L__BB1_21:
	st.shared.f64 	[%r12], %fd184;
	bar.sync 	0;
	not.pred 	%p16, %p1;
	@%p16 bra 	$L__BB1_23;
	ld.shared.f64 	%fd127, [%r10];
	ld.shared.f64 	%fd128, [%r13];
	fma.rn.f64 	%fd129, %fd127, %fd128, %fd177;
	ld.shared.f64 	%fd130, [%r10+8];
	ld.shared.f64 	%fd131, [%r13+128];
	fma.rn.f64 	%fd132, %fd130, %fd131, %fd129;
	ld.shared.f64 	%fd133, [%r10+16];
	ld.shared.f64 	%fd134, [%r13+256];
	fma.rn.f64 	%fd135, %fd133, %fd134, %fd132;
	ld.shared.f64 	%fd136, [%r10+24];
	ld.shared.f64 	%fd137, [%r13+384];
	fma.rn.f64 	%fd138, %fd136, %fd137, %fd135;
	ld.shared.f64 	%fd139, [%r10+32];
	ld.shared.f64 	%fd140, [%r13+512];
	fma.rn.f64 	%fd141, %fd139, %fd140, %fd138;
	ld.shared.f64 	%fd142, [%r10+40];
	ld.shared.f64 	%fd143, [%r13+640];
	fma.rn.f64 	%fd144, %fd142, %fd143, %fd141;
	ld.shared.f64 	%fd145, [%r10+48];
	ld.shared.f64 	%fd146, [%r13+768];
	fma.rn.f64 	%fd147, %fd145, %fd146, %fd144;
	ld.shared.f64 	%fd148, [%r10+56];
	ld.shared.f64 	%fd149, [%r13+896];
	fma.rn.f64 	%fd150, %fd148, %fd149, %fd147;
	ld.shared.f64 	%fd151, [%r10+64];
	ld.shared.f64 	%fd152, [%r13+1024];
	fma.rn.f64 	%fd153, %fd151, %fd152, %fd150;
	ld.shared.f64 	%fd154, [%r10+72];
	ld.shared.f64 	%fd155, [%r13+1152];
	fma.rn.f64 	%fd156, %fd154, %fd155, %fd153;
	ld.shared.f64 	%fd157, [%r10+80];
	ld.shared.f64 	%fd158, [%r13+1280];
	fma.rn.f64 	%fd159, %fd157, %fd158, %fd156;
	ld.shared.f64 	%fd160, [%r10+88];
	ld.shared.f64 	%fd161, [%r13+1408];
	fma.rn.f64 	%fd162, %fd160, %fd161, %fd159;
	ld.shared.f64 	%fd163, [%r10+96];
	ld.shared.f64 	%fd164, [%r13+1536];
	fma.rn.f64 	%fd165, %fd163, %fd164, %fd162;
	ld.shared.f64 	%fd166, [%r10+104];
	ld.shared.f64 	%fd167, [%r13+1664];
	fma.rn.f64 	%fd168, %fd166, %fd167, %fd165;
	ld.shared.f64 	%fd169, [%r10+112];
	ld.shared.f64 	%fd170, [%r13+1792];
	fma.rn.f64 	%fd171, %fd169, %fd170, %fd168;
	ld.shared.f64 	%fd172, [%r10+120];
	ld.shared.f64 	%fd173, [%r13+1920];
	fma.rn.f64 	%fd177, %fd172, %fd173, %fd171;
$L__BB1_23:
	bar.sync 	0;
$L__BB1_24:
	not.pred 	%p17, %p1;
	@%p17 bra 	$L__BB1_27;
	or.b32  	%r74, %r4, %r5;
	and.b32  	%r75, %r74, 1008;
	setp.ne.s32 	%p18, %r75, 0;
	@%p18 bra 	$L__BB1_27;
	mad.lo.s32 	%r76, %r36, %r4, %r5;
	cvt.s64.s32 	%rd32, %r76;
	mad.lo.s32 	%r77, %r2, %r36, %r3;
	cvt.s64.s32 	%rd33, %r77;
	add.s64 	%rd34, %rd33, %rd32;
	cvta.to.global.u64 	%rd35, %rd8;
	shl.b64 	%rd36, %rd34, 3;
	add.s64 	%rd37, %rd35, %rd36;
	st.global.f64 	[%rd37], %fd177;
$L__BB1_27:
	ret;

}


// ===== COMPILED SASS (sm_100) =====

	.target	sm_100

	.elftype	@"ET_EXEC"


//--------------------- .note.nv.tkinfo           --------------------------
	.section	.note.nv.tkinfo,"",@"SHT_NOTE"
	.sectionflags	@"SHF_NOTE_NV_TKINFO"
	.tkinfo
        /*0018*/ 	.word	0x00000002
        /*0030*/ 	.string	""
        /*0030*/ 	.string	"ptxas"
        /*0030*/ 	.string	"Cuda compilation tools, release 13.0, V13.0.88"
        /*0030*/ 	.string	"Build cuda_13.0.r13.0/compiler.36424714_0"
        /*0030*/ 	.string	"-arch sm_100 -m 64 "



//--------------------- .note.nv.cuinfo           --------------------------
	.section	.note.nv.cuinfo,"",@"SHT_NOTE"
	.sectionflags	@"SHF_NOTE_NV_CUINFO"
        /*0018*/ 	.short	0x0002
        /*001a*/ 	.short	0x0064
        /*001c*/ 	.short	0x0082
	.zero		2


//--------------------- .nv.info                  --------------------------
	.section	.nv.info,"",@"SHT_CUDA_INFO"
	.align	4


	//----- nvinfo : EIATTR_REGCOUNT
	.align		4
        /*0000*/ 	.byte	0x04, 0x2f
        /*0002*/ 	.short	(.L_1 - .L_0)
	.align		4
.L_0:
        /*0004*/ 	.word	index@(_Z12matMulKernelIfEv6MatrixIT_ES2_S2_)
        /*0008*/ 	.word	0x00000020


	//----- nvinfo : EIATTR_FRAME_SIZE
	.align		4
.L_1:
        /*000c*/ 	.byte	0x04, 0x11
        /*000e*/ 	.short	(.L_3 - .L_2)
	.align		4
.L_2:
        /*0010*/ 	.word	index@(_Z12matMulKernelIfEv6MatrixIT_ES2_S2_)
        /*0014*/ 	.word	0x00000000


	//----- nvinfo : EIATTR_REGCOUNT
	.align		4
.L_3:
        /*0018*/ 	.byte	0x04, 0x2f
        /*001a*/ 	.short	(.L_5 - .L_4)
	.align		4
.L_4:
        /*001c*/ 	.word	index@(_Z12matMulKernelIdEv6MatrixIT_ES2_S2_)
        /*0020*/ 	.word	0x00000020


	//----- nvinfo : EIATTR_FRAME_SIZE
	.align		4
.L_5:
        /*0024*/ 	.byte	0x04, 0x11
        /*0026*/ 	.short	(.L_7 - .L_6)
	.align		4
.L_6:
        /*0028*/ 	.word	index@(_Z12matMulKernelIdEv6MatrixIT_ES2_S2_)
        /*002c*/ 	.word	0x00000000


	//----- nvinfo : EIATTR_MIN_STACK_SIZE
	.align		4
.L_7:
        /*0030*/ 	.byte	0x04, 0x12
        /*0032*/ 	.short	(.L_9 - .L_8)
	.align		4
.L_8:
        /*0034*/ 	.word	index@(_Z12matMulKernelIdEv6MatrixIT_ES2_S2_)
        /*0038*/ 	.word	0x00000000


	//----- nvinfo : EIATTR_MIN_STACK_SIZE
	.align		4
.L_9:
        /*003c*/ 	.byte	0x04, 0x12
        /*003e*/ 	.short	(.L_11 - .L_10)
	.align		4
.L_10:
        /*0040*/ 	.word	index@(_Z12matMulKernelIfEv6MatrixIT_ES2_S2_)
        /*0044*/ 	.word	0x00000000
.L_11:


//--------------------- .nv.compat                --------------------------
	.section	.nv.compat,"",@"SHT_CUDA_COMPAT_INFO"
	.align	4
        /*0000*/ 	.byte	0x02, 0x09, 0x00, 0x00, 0x02, 0x02, 0x01, 0x00, 0x02, 0x05, 0x05, 0x00, 0x03, 0x07, 0x01, 0x01
        /*0010*/ 	.byte	0x02, 0x03, 0x00, 0x00, 0x02, 0x06, 0x01, 0x00, 0x04, 0x0b, 0x08, 0x00, 0x01, 0x00, 0x00, 0x00
        /*0020*/ 	.byte	0x00, 0x00, 0x00, 0x00


//--------------------- .nv.info._Z12matMulKernelIdEv6MatrixIT_ES2_S2_ --------------------------
	.section	.nv.info._Z12matMulKernelIdEv6MatrixIT_ES2_S2_,"",@"SHT_CUDA_INFO"
	.sectionflags	@""
	.align	4


	//----- nvinfo : EIATTR_CUDA_API_VERSION
	.align		4
        /*0000*/ 	.byte	0x04, 0x37
        /*0002*/ 	.short	(.L_13 - .L_12)
.L_12:
        /*0004*/ 	.word	0x00000082


	//----- nvinfo : EIATTR_KPARAM_INFO
	.align		4
.L_13:
        /*0008*/ 	.byte	0x04, 0x17
        /*000a*/ 	.short	(.L_15 - .L_14)
.L_14:
        /*000c*/ 	.word	0x00000000
        /*0010*/ 	.short	0x0002
        /*0012*/ 	.short	0x0030
        /*0014*/ 	.byte	0x00, 0xf0, 0x61, 0x00


	//----- nvinfo : EIATTR_KPARAM_INFO
	.align		4
.L_15:
        /*0018*/ 	.byte	0x04, 0x17
        /*001a*/ 	.short	(.L_17 - .L_16)
.L_16:
        /*001c*/ 	.word	0x00000000
        /*0020*/ 	.short	0x0001
        /*0022*/ 	.short	0x0018
        /*0024*/ 	.byte	0x00, 0xf0, 0x61, 0x00


	//----- nvinfo : EIATTR_KPARAM_INFO
	.align		4
.L_17:
        /*0028*/ 	.byte	0x04, 0x17
        /*002a*/ 	.short	(.L_19 - .L_18)
.L_18:
        /*002c*/ 	.word	0x00000000
        /*0030*/ 	.short	0x0000
        /*0032*/ 	.short	0x0000
        /*0034*/ 	.byte	0x00, 0xf0, 0x61, 0x00


	//----- nvinfo : EIATTR_SPARSE_MMA_MASK
	.align		4
.L_19:
        /*0038*/ 	.byte	0x03, 0x50
        /*003a*/ 	.short	0x0000


	//----- nvinfo : EIATTR_MAXREG_COUNT
	.align		4
        /*003c*/ 	.byte	0x03, 0x1b
        /*003e*/ 	.short	0x00ff


	//----- nvinfo : EIATTR_NUM_BARRIERS
	.align		4
        /*0040*/ 	.byte	0x02, 0x4c
        /*0042*/ 	.byte	0x01
	.zero		1


	//----- nvinfo : EIATTR_MERCURY_ISA_VERSION
	.align		4
        /*0044*/ 	.byte	0x03, 0x5f
        /*0046*/ 	.short	0x0101


	//----- nvinfo : EIATTR_VRC_CTA_INIT_COUNT
	.align		4
        /*0048*/ 	.byte	0x02, 0x4a
	.zero		1
	.zero		1


	//----- nvinfo : EIATTR_EXIT_INSTR_OFFSETS
	.align		4
        /*004c*/ 	.byte	0x04, 0x1c
        /*004e*/ 	.short	(.L_21 - .L_20)


	//   ....[0]....
.L_20:
        /*0050*/ 	.word	0x00000fc0


	//   ....[1]....
        /*0054*/ 	.word	0x00000ff0


	//   ....[2]....
        /*0058*/ 	.word	0x000010a0


	//----- nvinfo : EIATTR_CRS_STACK_SIZE
	.align		4
.L_21:
        /*005c*/ 	.byte	0x04, 0x1e
        /*005e*/ 	.short	(.L_23 - .L_22)
.L_22:
        /*0060*/ 	.word	0x00000000


	//----- nvinfo : EIATTR_CBANK_PARAM_SIZE
	.align		4
.L_23:
        /*0064*/ 	.byte	0x03, 0x19
        /*0066*/ 	.short	0x0048


	//----- nvinfo : EIATTR_PARAM_CBANK
	.align		4
        /*0068*/ 	.byte	0x04, 0x0a
        /*006a*/ 	.short	(.L_25 - .L_24)
	.align		4
.L_24:
        /*006c*/ 	.word	index@(.nv.constant0._Z12matMulKernelIdEv6MatrixIT_ES2_S2_)
        /*0070*/ 	.short	0x0380
        /*0072*/ 	.short	0x0048


	//----- nvinfo : EIATTR_SW_WAR
	.align		4
.L_25:
        /*0074*/ 	.byte	0x04, 0x36
        /*0076*/ 	.short	(.L_27 - .L_26)
.L_26:
        /*0078*/ 	.word	0x00000008
.L_27:


//--------------------- .nv.info._Z12matMulKernelIfEv6MatrixIT_ES2_S2_ --------------------------
	.section	.nv.info._Z12matMulKernelIfEv6MatrixIT_ES2_S2_,"",@"SHT_CUDA_INFO"
	.sectionflags	@""
	.align	4


	//----- nvinfo : EIATTR_CUDA_API_VERSION
	.align		4
        /*0000*/ 	.byte	0x04, 0x37
        /*0002*/ 	.short	(.L_29 - .L_28)
.L_28:
        /*0004*/ 	.word	0x00000082


	//----- nvinfo : EIATTR_KPARAM_INFO
	.align		4
.L_29:
        /*0008*/ 	.byte	0x04, 0x17
        /*000a*/ 	.short	(.L_31 - .L_30)
.L_30:
        /*000c*/ 	.word	0x00000000
        /*0010*/ 	.short	0x0002
        /*0012*/ 	.short	0x0030
        /*0014*/ 	.byte	0x00, 0xf0, 0x61, 0x00


	//----- nvinfo : EIATTR_KPARAM_INFO
	.align		4
.L_31:
        /*0018*/ 	.byte	0x04, 0x17
        /*001a*/ 	.short	(.L_33 - .L_32)
.L_32:
        /*001c*/ 	.word	0x00000000
        /*0020*/ 	.short	0x0001
        /*0022*/ 	.short	0x0018
        /*0024*/ 	.byte	0x00, 0xf0, 0x61, 0x00


	//----- nvinfo : EIATTR_KPARAM_INFO
	.align		4
.L_33:
        /*0028*/ 	.byte	0x04, 0x17
        /*002a*/ 	.short	(.L_35 - .L_34)
.L_34:
        /*002c*/ 	.word	0x00000000
        /*0030*/ 	.short	0x0000
        /*0032*/ 	.short	0x0000
        /*0034*/ 	.byte	0x00, 0xf0, 0x61, 0x00


	//----- nvinfo : EIATTR_SPARSE_MMA_MASK
	.align		4
.L_35:
        /*0038*/ 	.byte	0x03, 0x50
        /*003a*/ 	.short	0x0000


	//----- nvinfo : EIATTR_MAXREG_COUNT
	.align		4
        /*003c*/ 	.byte	0x03, 0x1b
        /*003e*/ 	.short	0x00ff


	//----- nvinfo : EIATTR_NUM_BARRIERS
	.align		4
        /*0040*/ 	.byte	0x02, 0x4c
        /*0042*/ 	.byte	0x01
	.zero		1


	//----- nvinfo : EIATTR_MERCURY_ISA_VERSION
	.align		4
        /*0044*/ 	.byte	0x03, 0x5f
        /*0046*/ 	.short	0x0101


	//----- nvinfo : EIATTR_VRC_CTA_INIT_COUNT
	.align		4
        /*0048*/ 	.byte	0x02, 0x4a
	.zero		1
	.zero		1


	//----- nvinfo : EIATTR_EXIT_INSTR_OFFSETS
	.align		4
        /*004c*/ 	.byte	0x04, 0x1c
        /*004e*/ 	.short	(.L_37 - .L_36)


	//   ....[0]....
.L_36:
        /*0050*/ 	.word	0x00000eb0


	//   ....[1]....
        /*0054*/ 	.word	0x00000ef0


	//   ....[2]....
        /*0058*/ 	.word	0x00000fa0


	//----- nvinfo : EIATTR_CRS_STACK_SIZE
	.align		4
.L_37:
        /*005c*/ 	.byte	0x04, 0x1e
        /*005e*/ 	.short	(.L_39 - .L_38)
.L_38:
        /*0060*/ 	.word	0x00000000


	//----- nvinfo : EIATTR_CBANK_PARAM_SIZE
	.align		4
.L_39:
        /*0064*/ 	.byte	0x03, 0x19
        /*0066*/ 	.short	0x0048


	//----- nvinfo : EIATTR_PARAM_CBANK
	.align		4
        /*0068*/ 	.byte	0x04, 0x0a
        /*006a*/ 	.short	(.L_41 - .L_40)
	.align		4
.L_40:
        /*006c*/ 	.word	index@(.nv.constant0._Z12matMulKernelIfEv6MatrixIT_ES2_S2_)
        /*0070*/ 	.short	0x0380
        /*0072*/ 	.short	0x0048


	//----- nvinfo : EIATTR_SW_WAR
	.align		4
.L_41:
        /*0074*/ 	.byte	0x04, 0x36
        /*0076*/ 	.short	(.L_43 - .L_42)
.L_42:
        /*0078*/ 	.word	0x00000008
.L_43:


//--------------------- .nv.callgraph             --------------------------
	.section	.nv.callgraph,"",@"SHT_CUDA_CALLGRAPH"
	.align	4
	.sectionentsize	8
	.align		4
        /*0000*/ 	.word	0x00000000
	.align		4
        /*0004*/ 	.word	0xffffffff
	.align		4
        /*0008*/ 	.word	0x00000000
	.align		4
        /*000c*/ 	.word	0xfffffffe
	.align		4
        /*0010*/ 	.word	0x00000000
	.align		4
        /*0014*/ 	.word	0xfffffffd
	.align		4
        /*0018*/ 	.word	0x00000000
	.align		4
        /*001c*/ 	.word	0xfffffffc


//--------------------- .text._Z12matMulKernelIdEv6MatrixIT_ES2_S2_ --------------------------
	.section	.text._Z12matMulKernelIdEv6MatrixIT_ES2_S2_,"ax",@progbits
	.align	128
        .global         _Z12matMulKernelIdEv6MatrixIT_ES2_S2_
        .type           _Z12matMulKernelIdEv6MatrixIT_ES2_S2_,@function
        .size           _Z12matMulKernelIdEv6MatrixIT_ES2_S2_,(.L_x_20 - _Z12matMulKernelIdEv6MatrixIT_ES2_S2_)
        .other          _Z12matMulKernelIdEv6MatrixIT_ES2_S2_,@"STO_CUDA_ENTRY STV_DEFAULT"
_Z12matMulKernelIdEv6MatrixIT_ES2_S2_:
.text._Z12matMulKernelIdEv6MatrixIT_ES2_S2_:
[----:B------:R-:W-:Y:S01]  /*0000*/  LDC R1, c[0x0][0x37c] ;  /* 0x0000df00ff017b82 */ /* 0x000fe20000000800 */
[----:B------:R-:W0:Y:S07]  /*0010*/  S2R R0, SR_TID.X ;  /* 0x0000000000007919 */ /* 0x000e2e0000002100 */
[----:B------:R-:W1:Y:S01]  /*0020*/  S2UR UR5, SR_CTAID.X ;  /* 0x00000000000579c3 */ /* 0x000e620000002500 */
[----:B------:R-:W2:Y:S01]  /*0030*/  LDCU UR9, c[0x0][0x388] ;  /* 0x00007100ff0977ac */ /* 0x000ea20008000800 */
[----:B------:R-:W-:Y:S01]  /*0040*/  CS2R R24, SRZ ;  /* 0x0000000000187805 */ /* 0x000fe2000001ff00 */
[----:B------:R-:W3:Y:S01]  /*0050*/  S2R R7, SR_TID.Y ;  /* 0x0000000000077919 */ /* 0x000ee20000002200 */
[----:B------:R-:W4:Y:S04]  /*0060*/  LDCU.64 UR6, c[0x0][0x3b8] ;  /* 0x00007700ff0677ac */ /* 0x000f280008000a00 */
[----:B------:R-:W5:Y:S01]  /*0070*/  S2UR UR4, SR_CTAID.Y ;  /* 0x00000000000479c3 */ /* 0x000f620000002600 */
[----:B------:R-:W0:Y:S01]  /*0080*/  LDCU.64 UR12, c[0x0][0x358] ;  /* 0x00006b00ff0c77ac */ /* 0x000e220008000a00 */
[----:B--2---:R-:W-:-:S02]  /*0090*/  UISETP.GE.AND UP0, UPT, UR9, 0x1, UPT ;  /* 0x000000010900788c */ /* 0x004fc4000bf06270 */
[----:B-1----:R-:W-:-:S06]  /*00a0*/  USHF.L.U32 UR5, UR5, 0x4, URZ ;  /* 0x0000000405057899 */ /* 0x002fcc00080006ff */
[----:B0-----:R-:W-:Y:S01]  /*00b0*/  VIADD R2, R0, UR5 ;  /* 0x0000000500027c36 */ /* 0x001fe20008000000 */
[----:B-----5:R-:W-:-:S04]  /*00c0*/  USHF.L.U32 UR4, UR4, 0x4, URZ ;  /* 0x0000000404047899 */ /* 0x020fc800080006ff */
[----:B----4-:R-:W-:Y:S02]  /*00d0*/  ISETP.GE.AND P0, PT, R2, UR6, PT ;  /* 0x0000000602007c0c */ /* 0x010fe4000bf06270 */
[----:B---3--:R-:W-:-:S05]  /*00e0*/  VIADD R2, R7, UR4 ;  /* 0x0000000407027c36 */ /* 0x008fca0008000000 */
[----:B------:R-:W-:Y:S01]  /*00f0*/  ISETP.LT.AND P0, PT, R2, UR7, !P0 ;  /* 0x0000000702007c0c */ /* 0x000fe2000c701270 */
[----:B------:R-:W-:-:S12]  /*0100*/  BRA.U !UP0, `(.L_x_0) ;  /* 0x0000000d08ac7547 */ /* 0x000fd8000b800000 */
[----:B------:R-:W0:Y:S01]  /*0110*/  S2UR UR8, SR_CgaCtaId ;  /* 0x00000000000879c3 */ /* 0x000e220000008800 */
[----:B------:R-:W1:Y:S01]  /*0120*/  LDCU UR10, c[0x0][0x390] ;  /* 0x00007200ff0a77ac */ /* 0x000e620008000800 */
[C-C-:B------:R-:W-:Y:S01]  /*0130*/  LOP3.LUT R4, R7.reuse, 0x3f0, R0.reuse, 0xc8, !PT ;  /* 0x000003f007047812 */ /* 0x140fe200078ec800 */
[----:B------:R-:W-:Y:S01]  /*0140*/  IMAD.MOV.U32 R5, RZ, RZ, RZ ;  /* 0x000000ffff057224 */ /* 0x000fe200078e00ff */
[----:B------:R-:W-:Y:S01]  /*0150*/  CS2R R24, SRZ ;  /* 0x0000000000187805 */ /* 0x000fe2000001ff00 */
[----:B------:R-:W-:Y:S01]  /*0160*/  UMOV UR6, 0x400 ;  /* 0x0000040000067882 */ /* 0x000fe20000000000 */
[----:B------:R-:W-:Y:S02]  /*0170*/  UISETP.GE.U32.AND UP0, UPT, UR9, 0x11, UPT ;  /* 0x000000110900788c */ /* 0x000fe4000bf06070 */
[----:B------:R-:W2:Y:S01]  /*0180*/  LDC R22, c[0x0][0x3a8] ;  /* 0x0000ea00ff167b82 */ /* 0x000ea20000000800 */
[----:B------:R-:W-:Y:S01]  /*0190*/  UIADD3 UR7, UPT, UPT, UR6, 0x800, URZ ;  /* 0x0000080006077890 */ /* 0x000fe2000fffe0ff */
[----:B-1----:R-:W-:Y:S01]  /*01a0*/  IMAD R20, R7, UR10, R0 ;  /* 0x0000000a07147c24 */ /* 0x002fe2000f8e0200 */
[----:B0-----:R-:W-:-:S04]  /*01b0*/  ULEA UR6, UR8, UR6, 0x18 ;  /* 0x0000000608067291 */ /* 0x001fc8000f8ec0ff */
[----:B------:R-:W-:Y:S01]  /*01c0*/  SHF.R.S32.HI R2, RZ, 0x1f, R20 ;  /* 0x0000001fff027819 */ /* 0x000fe20000011414 */
[----:B------:R-:W-:Y:S01]  /*01d0*/  ULEA UR7, UR8, UR7, 0x18 ;  /* 0x0000000708077291 */ /* 0x000fe2000f8ec0ff */
[C---:B------:R-:W-:Y:S01]  /*01e0*/  LEA R21, R7.reuse, UR6, 0x7 ;  /* 0x0000000607157c11 */ /* 0x040fe2000f8e38ff */
[----:B--2---:R-:W-:-:S04]  /*01f0*/  IMAD R19, R7, R22, R0 ;  /* 0x0000001607137224 */ /* 0x004fc800078e0200 */
[----:B------:R-:W-:Y:S01]  /*0200*/  LEA R17, R0, UR7, 0x3 ;  /* 0x0000000700117c11 */ /* 0x000fe2000f8e18ff */
[----:B------:R-:W-:Y:S02]  /*0210*/  IMAD.SHL.U32 R22, R22, 0x10, RZ ;  /* 0x0000001016167824 */ /* 0x000fe400078e00ff */
[----:B------:R-:W-:Y:S01]  /*0220*/  IMAD R18, R0, 0x8, R21 ;  /* 0x0000000800127824 */ /* 0x000fe200078e0215 */
[----:B------:R-:W-:Y:S01]  /*0230*/  SHF.R.S32.HI R3, RZ, 0x1f, R19 ;  /* 0x0000001fff037819 */ /* 0x000fe20000011413 */
[----:B------:R-:W-:Y:S01]  /*0240*/  IMAD R16, R7, 0x80, R17 ;  /* 0x0000008007107824 */ /* 0x000fe200078e0211 */
[----:B------:R-:W-:Y:S06]  /*0250*/  BRA.U !UP0, `(.L_x_1) ;  /* 0x0000000908387547 */ /* 0x000fec000b800000 */
[----:B------:R-:W-:Y:S01]  /*0260*/  UIADD3 UR6, UPT, UPT, UR9, 0xf, URZ ;  /* 0x0000000f09067890 */ /* 0x000fe2000fffe0ff */
[----:B------:R-:W-:Y:S01]  /*0270*/  ISETP.NE.AND P1, PT, R4, RZ, PT ;  /* 0x000000ff0400720c */ /* 0x000fe20003f25270 */
[----:B------:R-:W-:Y:S01]  /*0280*/  VIADD R6, R22, UR5 ;  /* 0x0000000516067c36 */ /* 0x000fe20008000000 */
[----:B------:R-:W-:Y:S01]  /*0290*/  CS2R R24, SRZ ;  /* 0x0000000000187805 */ /* 0x000fe2000001ff00 */
[----:B------:R-:W-:Y:S01]  /*02a0*/  USHF.R.U32.HI UR6, URZ, 0x4, UR6 ;  /* 0x00000004ff067899 */ /* 0x000fe20008011606 */
[----:B------:R-:W-:-:S03]  /*02b0*/  IMAD.U32 R4, RZ, RZ, UR5 ;  /* 0x00000005ff047e24 */ /* 0x000fc6000f8e00ff */
[----:B------:R-:W-:Y:S02]  /*02c0*/  ULOP3.LUT UR7, UR6, 0x7fffffe, URZ, 0xc0, !UPT ;  /* 0x07fffffe06077892 */ /* 0x000fe4000f8ec0ff */
[----:B------:R-:W-:Y:S02]  /*02d0*/  UIMAD UR6, UR4, UR10, URZ ;  /* 0x0000000a040672a4 */ /* 0x000fe4000f8e02ff */
[----:B------:R-:W-:Y:S02]  /*02e0*/  UIADD3 UR8, UPT, UPT, -UR7, URZ, URZ ;  /* 0x000000ff07087290 */ /* 0x000fe4000fffe1ff */
[----:B------:R-:W-:Y:S02]  /*02f0*/  IMAD.U32 R5, RZ, RZ, UR7 ;  /* 0x00000007ff057e24 */ /* 0x000fe4000f8e00ff */
[----:B------:R-:W-:-:S08]  /*0300*/  IMAD.U32 R7, RZ, RZ, UR6 ;  /* 0x00000006ff077e24 */ /* 0x000fd0000f8e00ff */
.L_x_6:
[----:B0-----:R-:W0:Y:S01]  /*0310*/  @!P1 LDC.64 R8, c[0x0][0x380] ;  /* 0x0000e000ff089b82 */ /* 0x001e220000000a00 */
[----:B------:R-:W-:Y:S02]  /*0320*/  SHF.R.S32.HI R26, RZ, 0x1f, R4 ;  /* 0x0000001fff1a7819 */ /* 0x000fe40000011404 */
[----:B------:R-:W-:Y:S02]  /*0330*/  @!P1 IADD3 R12, P3, PT, R19, R4, RZ ;  /* 0x00000004130c9210 */ /* 0x000fe40007f7e0ff */
[----:B------:R-:W-:-:S03]  /*0340*/  @!P1 IADD3 R14, P2, PT, R20, R7, RZ ;  /* 0x00000007140e9210 */ /* 0x000fc60007f5e0ff */
[----:B------:R-:W1:Y:S01]  /*0350*/  @!P1 LDC.64 R10, c[0x0][0x398] ;  /* 0x0000e600ff0a9b82 */ /* 0x000e620000000a00 */
[----:B------:R-:W-:Y:S01]  /*0360*/  @!P1 LEA.HI.X.SX32 R15, R7, R2, 0x1, P2 ;  /* 0x00000002070f9211 */ /* 0x000fe200010f0eff */
[----:B------:R-:W-:Y:S01]  /*0370*/  @!P1 IMAD.X R13, R3, 0x1, R26, P3 ;  /* 0x00000001030d9824 */ /* 0x000fe200018e061a */
[----:B0-----:R-:W-:-:S04]  /*0380*/  @!P1 LEA R8, P2, R14, R8, 0x3 ;  /* 0x000000080e089211 */ /* 0x001fc800078418ff */
[----:B------:R-:W-:Y:S02]  /*0390*/  @!P1 LEA.HI.X R9, R14, R9, R15, 0x3, P2 ;  /* 0x000000090e099211 */ /* 0x000fe400010f1c0f */
[----:B------:R-:W-:Y:S02]  /*03a0*/  CS2R R14, SRZ ;  /* 0x00000000000e7805 */ /* 0x000fe4000001ff00 */
[----:B-1----:R-:W-:-:S04]  /*03b0*/  @!P1 LEA R10, P3, R12, R10, 0x3 ;  /* 0x0000000a0c0a9211 */ /* 0x002fc800078618ff */
[----:B------:R-:W2:Y:S01]  /*03c0*/  @!P1 LDG.E.64 R14, desc[UR12][R8.64] ;  /* 0x0000000c080e9981 */ /* 0x000ea2000c1e1b00 */
[----:B------:R-:W-:Y:S02]  /*03d0*/  @!P1 LEA.HI.X R11, R12, R11, R13, 0x3, P3 ;  /* 0x0000000b0c0b9211 */ /* 0x000fe400018f1c0d */
[----:B------:R-:W-:-:S06]  /*03e0*/  CS2R R12, SRZ ;  /* 0x00000000000c7805 */ /* 0x000fcc000001ff00 */
[----:B------:R-:W3:Y:S01]  /*03f0*/  @!P1 LDG.E.64 R12, desc[UR12][R10.64] ;  /* 0x0000000c0a0c9981 */ /* 0x000ee2000c1e1b00 */
[----:B------:R-:W-:Y:S03]  /*0400*/  BSSY.RECONVERGENT B0, `(.L_x_2) ;  /* 0x000002d000007945 */ /* 0x000fe60003800200 */
[----:B--2---:R0:W-:Y:S04]  /*0410*/  STS.64 [R18], R14 ;  /* 0x0000000e12007388 */ /* 0x0041e80000000a00 */
[----:B---3--:R0:W-:Y:S01]  /*0420*/  STS.64 [R16], R12 ;  /* 0x0000000c10007388 */ /* 0x0081e20000000a00 */
[----:B------:R-:W-:Y:S06]  /*0430*/  BAR.SYNC.DEFER_BLOCKING 0x0 ;  /* 0x0000000000007b1d */ /* 0x000fec0000010000 */
[----:B------:R-:W-:Y:S05]  /*0440*/  @!P0 BRA `(.L_x_3) ;  /* 0x0000000000a08947 */ /* 0x000fea0003800000 */
[----:B------:R-:W-:Y:S04]  /*0450*/  LDS.64 R8, [R17] ;  /* 0x0000000011087984 */ /* 0x000fe80000000a00 */
[----:B0-----:R-:W0:Y:S04]  /*0460*/  LDS.128 R12, [R21] ;  /* 0x00000000150c7984 */ /* 0x001e280000000c00 */
[----:B------:R-:W1:Y:S01]  /*0470*/  LDS.64 R26, [R17+0x80] ;  /* 0x00008000111a7984 */ /* 0x000e620000000a00 */
[----:B0-----:R-:W-:-:S03]  /*0480*/  DFMA R24, R12, R8, R24 ;  /* 0x000000080c18722b */ /* 0x001fc60000000018 */
[----:B------:R-:W-:Y:S04]  /*0490*/  LDS.64 R12, [R17+0x100] ;  /* 0x00010000110c7984 */ /* 0x000fe80000000a00 */
[----:B------:R-:W0:Y:S01]  /*04a0*/  LDS.128 R8, [R21+0x10] ;  /* 0x0000100015087984 */ /* 0x000e220000000c00 */
[----:B-1----:R-:W-:-:S03]  /*04b0*/  DFMA R14, R26, R14, R24 ;  /* 0x0000000e1a0e722b */ /* 0x002fc60000000018 */
[----:B------:R-:W1:Y:S04]  /*04c0*/  LDS.64 R24, [R17+0x180] ;  /* 0x0001800011187984 */ /* 0x000e680000000a00 */
[----:B------:R-:W-:Y:S01]  /*04d0*/  LDS.64 R26, [R17+0x200] ;  /* 0x00020000111a7984 */ /* 0x000fe20000000a00 */
[----:B0-----:R-:W-:-:S03]  /*04e0*/  DFMA R8, R8, R12, R14 ;  /* 0x0000000c0808722b */ /* 0x001fc6000000000e */
[----:B------:R-:W0:Y:S05]  /*04f0*/  LDS.128 R12, [R21+0x20] ;  /* 0x00002000150c7984 */ /* 0x000e2a0000000c00 */
[----:B-1----:R-:W-:Y:S01]  /*0500*/  DFMA R8, R24, R10, R8 ;  /* 0x0000000a1808722b */ /* 0x002fe20000000008 */
[----:B------:R-:W1:Y:S07]  /*0510*/  LDS.64 R24, [R17+0x280] ;  /* 0x0002800011187984 */ /* 0x000e6e0000000a00 */
[----:B0-----:R-:W-:Y:S01]  /*0520*/  DFMA R26, R12, R26, R8 ;  /* 0x0000001a0c1a722b */ /* 0x001fe20000000008 */
[----:B------:R-:W-:Y:S04]  /*0530*/  LDS.64 R12, [R17+0x300] ;  /* 0x00030000110c7984 */ /* 0x000fe80000000a00 */
[----:B------:R-:W0:Y:S03]  /*0540*/  LDS.128 R8, [R21+0x30] ;  /* 0x0000300015087984 */ /* 0x000e260000000c00 */
[----:B-1----:R-:W-:Y:S01]  /*0550*/  DFMA R14, R24, R14, R26 ;  /* 0x0000000e180e722b */ /* 0x002fe2000000001a */
[----:B------:R-:W1:Y:S04]  /*0560*/  LDS.64 R24, [R17+0x380] ;  /* 0x0003800011187984 */ /* 0x000e680000000a00 */
[----:B------:R-:W-:Y:S03]  /*0570*/  LDS.64 R26, [R17+0x400] ;  /* 0x00040000111a7984 */ /* 0x000fe60000000a00 */
[----:B0-----:R-:W-:-:S02]  /*0580*/  DFMA R8, R8, R12, R14 ;  /* 0x0000000c0808722b */ /* 0x001fc4000000000e */
[----:B------:R-:W0:Y:S06]  /*0590*/  LDS.128 R12, [R21+0x40] ;  /* 0x00004000150c7984 */ /* 0x000e2c0000000c00 */
        /* <DEDUP_REMOVED lines=16> */
[----:B------:R-:W1:Y:S07]  /*06a0*/  LDS.64 R24, [R17+0x780] ;  /* 0x0007800011187984 */ /* 0x000e6e0000000a00 */
[----:B0-----:R-:W-:-:S08]  /*06b0*/  DFMA R8, R8, R12, R14 ;  /* 0x0000000c0808722b */ /* 0x001fd0000000000e */
[----:B-1----:R-:W-:-:S11]  /*06c0*/  DFMA R24, R24, R10, R8 ;  /* 0x0000000a1818722b */ /* 0x002fd60000000008 */
.L_x_3:
[----:B------:R-:W-:Y:S05]  /*06d0*/  BSYNC.RECONVERGENT B0 ;  /* 0x0000000000007941 */ /* 0x000fea0003800200 */
.L_x_2:
[----:B------:R-:W1:Y:S01]  /*06e0*/  @!P1 LDC.64 R8, c[0x0][0x398] ;  /* 0x0000e600ff089b82 */ /* 0x000e620000000a00 */
[----:B0-----:R-:W-:-:S07]  /*06f0*/  @!P1 VIADD R13, R7, 0x10 ;  /* 0x00000010070d9836 */ /* 0x001fce0000000000 */
[----:B------:R-:W-:Y:S01]  /*0700*/  BAR.SYNC.DEFER_BLOCKING 0x0 ;  /* 0x0000000000007b1d */ /* 0x000fe20000010000 */
[----:B------:R-:W-:Y:S02]  /*0710*/  @!P1 IADD3 R12, P2, PT, R19, R6, RZ ;  /* 0x00000006130c9210 */ /* 0x000fe40007f5e0ff */
[----:B------:R-:W-:-:S05]  /*0720*/  @!P1 IADD3 R15, P3, PT, R20, R13, RZ ;  /* 0x0000000d140f9210 */ /* 0x000fca0007f7e0ff */
[----:B------:R-:W0:Y:S01]  /*0730*/  @!P1 LDC.64 R10, c[0x0][0x380] ;  /* 0x0000e000ff0a9b82 */ /* 0x000e220000000a00 */
[----:B------:R-:W-:Y:S02]  /*0740*/  @!P1 LEA.HI.X.SX32 R14, R6, R3, 0x1, P2 ;  /* 0x00000003060e9211 */ /* 0x000fe400010f0eff */
[----:B------:R-:W-:Y:S02]  /*0750*/  @!P1 LEA.HI.X.SX32 R26, R13, R2, 0x1, P3 ;  /* 0x000000020d1a9211 */ /* 0x000fe400018f0eff */
[----:B-1----:R-:W-:-:S04]  /*0760*/  @!P1 LEA R8, P2, R12, R8, 0x3 ;  /* 0x000000080c089211 */ /* 0x002fc800078418ff */
[----:B------:R-:W-:Y:S02]  /*0770*/  @!P1 LEA.HI.X R9, R12, R9, R14, 0x3, P2 ;  /* 0x000000090c099211 */ /* 0x000fe400010f1c0e */
[----:B------:R-:W-:Y:S02]  /*0780*/  CS2R R12, SRZ ;  /* 0x00000000000c7805 */ /* 0x000fe4000001ff00 */
[----:B0-----:R-:W-:-:S04]  /*0790*/  @!P1 LEA R10, P3, R15, R10, 0x3 ;  /* 0x0000000a0f0a9211 */ /* 0x001fc800078618ff */
[----:B------:R-:W2:Y:S01]  /*07a0*/  @!P1 LDG.E.64 R12, desc[UR12][R8.64] ;  /* 0x0000000c080c9981 */ /* 0x000ea2000c1e1b00 */
[----:B------:R-:W-:Y:S02]  /*07b0*/  @!P1 LEA.HI.X R11, R15, R11, R26, 0x3, P3 ;  /* 0x0000000b0f0b9211 */ /* 0x000fe400018f1c1a */
[----:B------:R-:W-:-:S06]  /*07c0*/  CS2R R14, SRZ ;  /* 0x00000000000e7805 */ /* 0x000fcc000001ff00 */
[----:B------:R-:W3:Y:S01]  /*07d0*/  @!P1 LDG.E.64 R14, desc[UR12][R10.64] ;  /* 0x0000000c0a0e9981 */ /* 0x000ee2000c1e1b00 */
[----:B------:R-:W-:Y:S03]  /*07e0*/  BSSY.RECONVERGENT B0, `(.L_x_4) ;  /* 0x000002d000007945 */ /* 0x000fe60003800200 */
[----:B---3--:R0:W-:Y:S04]  /*07f0*/  STS.64 [R18], R14 ;  /* 0x0000000e12007388 */ /* 0x0081e80000000a00 */
[----:B--2---:R0:W-:Y:S01]  /*0800*/  STS.64 [R16], R12 ;  /* 0x0000000c10007388 */ /* 0x0041e20000000a00 */
        /* <DEDUP_REMOVED lines=42> */
.L_x_5:
[----:B------:R-:W-:Y:S05]  /*0ab0*/  BSYNC.RECONVERGENT B0 ;  /* 0x0000000000007941 */ /* 0x000fea0003800200 */
.L_x_4:
[----:B------:R-:W1:Y:S01]  /*0ac0*/  LDC R9, c[0x0][0x3a8] ;  /* 0x0000ea00ff097b82 */ /* 0x000e620000000800 */
[----:B------:R-:W-:Y:S01]  /*0ad0*/  UIADD3 UR8, UPT, UPT, UR8, 0x2, URZ ;  /* 0x0000000208087890 */ /* 0x000fe2000fffe0ff */
[----:B------:R-:W-:-:S03]  /*0ae0*/  VIADD R7, R7, 0x20 ;  /* 0x0000002007077836 */ /* 0x000fc60000000000 */
[----:B------:R-:W-:Y:S01]  /*0af0*/  UISETP.NE.AND UP0, UPT, UR8, URZ, UPT ;  /* 0x000000ff0800728c */ /* 0x000fe2000bf05270 */
[C---:B-1----:R-:W-:Y:S02]  /*0b00*/  IMAD R6, R9.reuse, 0x20, R6 ;  /* 0x0000002009067824 */ /* 0x042fe400078e0206 */
[----:B------:R-:W-:Y:S01]  /*0b10*/  IMAD R4, R9, 0x20, R4 ;  /* 0x0000002009047824 */ /* 0x000fe200078e0204 */
[----:B------:R-:W-:Y:S06]  /*0b20*/  BAR.SYNC.DEFER_BLOCKING 0x0 ;  /* 0x0000000000007b1d */ /* 0x000fec0000010000 */
[----:B------:R-:W-:Y:S05]  /*0b30*/  BRA.U UP0, `(.L_x_6) ;  /* 0xfffffff500f47547 */ /* 0x000fea000b83ffff */
.L_x_1:
[----:B------:R-:W1:Y:S02]  /*0b40*/  LDCU UR6, c[0x0][0x388] ;  /* 0x00007100ff0677ac */ /* 0x000e640008000800 */
[----:B-1----:R-:W-:-:S04]  /*0b50*/  UIADD3 UR6, UPT, UPT, UR6, 0xf, URZ ;  /* 0x0000000f06067890 */ /* 0x002fc8000fffe0ff */
[----:B------:R-:W-:-:S09]  /*0b60*/  ULOP3.LUT UP0, URZ, UR6, 0x10, URZ, 0xc0, !UPT ;  /* 0x0000001006ff7892 */ /* 0x000fd2000f80c0ff */
[----:B------:R-:W-:Y:S05]  /*0b70*/  BRA.U !UP0, `(.L_x_0) ;  /* 0x0000000508107547 */ /* 0x000fea000b800000 */
[----:B------:R-:W1:Y:S01]  /*0b80*/  S2R R7, SR_TID.Y ;  /* 0x0000000000077919 */ /* 0x000e620000002200 */
[----:B------:R-:W2:Y:S01]  /*0b90*/  LDC R11, c[0x0][0x390] ;  /* 0x0000e400ff0b7b82 */ /* 0x000ea20000000800 */
[----:B------:R-:W-:Y:S02]  /*0ba0*/  IMAD.SHL.U32 R4, R5, 0x10, RZ ;  /* 0x0000001005047824 */ /* 0x000fe400078e00ff */
[----:B------:R-:W-:Y:S02]  /*0bb0*/  IMAD R22, R22, R5, UR5 ;  /* 0x0000000516167e24 */ /* 0x000fe4000f8e0205 */
[----:B--2---:R-:W-:Y:S01]  /*0bc0*/  IMAD R5, R11, UR4, R4 ;  /* 0x000000040b057c24 */ /* 0x004fe2000f8e0204 */
[----:B-1----:R-:W-:-:S04]  /*0bd0*/  LOP3.LUT R7, R7, 0x3f0, R0, 0xc8, !PT ;  /* 0x000003f007077812 */ /* 0x002fc800078ec800 */
[----:B------:R-:W-:-:S13]  /*0be0*/  ISETP.NE.AND P1, PT, R7, RZ, PT ;  /* 0x000000ff0700720c */ /* 0x000fda0003f25270 */
[----:B------:R-:W1:Y:S01]  /*0bf0*/  @!P1 LDC.64 R6, c[0x0][0x380] ;  /* 0x0000e000ff069b82 */ /* 0x000e620000000a00 */
[----:B------:R-:W-:Y:S02]  /*0c00*/  @!P1 IADD3 R20, P2, PT, R20, R5, RZ ;  /* 0x0000000514149210 */ /* 0x000fe40007f5e0ff */
[----:B------:R-:W-:Y:S02]  /*0c10*/  @!P1 IADD3 R19, P3, PT, R19, R22, RZ ;  /* 0x0000001613139210 */ /* 0x000fe40007f7e0ff */
[----:B------:R-:W-:Y:S02]  /*0c20*/  @!P1 LEA.HI.X.SX32 R2, R5, R2, 0x1, P2 ;  /* 0x0000000205029211 */ /* 0x000fe400010f0eff */
[----:B------:R-:W-:Y:S01]  /*0c30*/  @!P1 LEA.HI.X.SX32 R4, R22, R3, 0x1, P3 ;  /* 0x0000000316049211 */ /* 0x000fe200018f0eff */
[----:B------:R-:W2:Y:S01]  /*0c40*/  @!P1 LDC.64 R8, c[0x0][0x398] ;  /* 0x0000e600ff089b82 */ /* 0x000ea20000000a00 */
[----:B-1----:R-:W-:-:S04]  /*0c50*/  @!P1 LEA R6, P2, R20, R6, 0x3 ;  /* 0x0000000614069211 */ /* 0x002fc800078418ff */
[----:B------:R-:W-:Y:S02]  /*0c60*/  @!P1 LEA.HI.X R7, R20, R7, R2, 0x3, P2 ;  /* 0x0000000714079211 */ /* 0x000fe400010f1c02 */
[----:B------:R-:W-:Y:S02]  /*0c70*/  CS2R R2, SRZ ;  /* 0x0000000000027805 */ /* 0x000fe4000001ff00 */
[----:B--2---:R-:W-:-:S04]  /*0c80*/  @!P1 LEA R8, P3, R19, R8, 0x3 ;  /* 0x0000000813089211 */ /* 0x004fc800078618ff */
        /* <DEDUP_REMOVED lines=9> */
[----:B0-----:R-:W-:Y:S04]  /*0d20*/  LDS.64 R12, [R17] ;  /* 0x00000000110c7984 */ /* 0x001fe80000000a00 */
[----:B-1----:R-:W0:Y:S04]  /*0d30*/  LDS.128 R4, [R21] ;  /* 0x0000000015047984 */ /* 0x002e280000000c00 */
[----:B------:R-:W1:Y:S04]  /*0d40*/  LDS.64 R22, [R17+0x80] ;  /* 0x0000800011167984 */ /* 0x000e680000000a00 */
[----:B------:R-:W-:Y:S04]  /*0d50*/  LDS.64 R2, [R17+0x100] ;  /* 0x0001000011027984 */ /* 0x000fe80000000a00 */
[----:B------:R-:W2:Y:S04]  /*0d60*/  LDS.128 R8, [R21+0x10] ;  /* 0x0000100015087984 */ /* 0x000ea80000000c00 */
[----:B------:R-:W3:Y:S04]  /*0d70*/  LDS.64 R18, [R17+0x180] ;  /* 0x0001800011127984 */ /* 0x000ee80000000a00 */
[----:B------:R-:W-:Y:S01]  /*0d80*/  LDS.64 R26, [R17+0x600] ;  /* 0x00060000111a7984 */ /* 0x000fe20000000a00 */
[----:B0-----:R-:W-:-:S03]  /*0d90*/  DFMA R4, R4, R12, R24 ;  /* 0x0000000c0404722b */ /* 0x001fc60000000018 */
[----:B------:R-:W-:Y:S04]  /*0da0*/  LDS.64 R24, [R17+0x200] ;  /* 0x0002000011187984 */ /* 0x000fe80000000a00 */
[----:B------:R-:W0:Y:S01]  /*0db0*/  LDS.128 R12, [R21+0x20] ;  /* 0x00002000150c7984 */ /* 0x000e220000000c00 */
[----:B-1----:R-:W-:-:S03]  /*0dc0*/  DFMA R4, R22, R6, R4 ;  /* 0x000000061604722b */ /* 0x002fc60000000004 */
[----:B------:R-:W1:Y:S05]  /*0dd0*/  LDS.64 R22, [R17+0x280] ;  /* 0x0002800011167984 */ /* 0x000e6a0000000a00 */
[----:B--2---:R-:W-:Y:S01]  /*0de0*/  DFMA R8, R8, R2, R4 ;  /* 0x000000020808722b */ /* 0x004fe20000000004 */
[----:B------:R-:W-:Y:S04]  /*0df0*/  LDS.64 R2, [R17+0x300] ;  /* 0x0003000011027984 */ /* 0x000fe80000000a00 */
[----:B------:R-:W2:Y:S03]  /*0e00*/  LDS.128 R4, [R21+0x30] ;  /* 0x0000300015047984 */ /* 0x000ea60000000c00 */
[----:B---3--:R-:W-:Y:S01]  /*0e10*/  DFMA R8, R18, R10, R8 ;  /* 0x0000000a1208722b */ /* 0x008fe20000000008 */
[----:B------:R-:W3:Y:S07]  /*0e20*/  LDS.64 R18, [R17+0x380] ;  /* 0x0003800011127984 */ /* 0x000eee0000000a00 */
[----:B0-----:R-:W-:Y:S01]  /*0e30*/  DFMA R12, R12, R24, R8 ;  /* 0x000000180c0c722b */ /* 0x001fe20000000008 */
[----:B------:R-:W-:Y:S04]  /*0e40*/  LDS.64 R24, [R17+0x400] ;  /* 0x0004000011187984 */ /* 0x000fe80000000a00 */
[----:B------:R-:W0:Y:S03]  /*0e50*/  LDS.128 R8, [R21+0x40] ;  /* 0x0000400015087984 */ /* 0x000e260000000c00 */
[----:B-1----:R-:W-:Y:S01]  /*0e60*/  DFMA R12, R22, R14, R12 ;  /* 0x0000000e160c722b */ /* 0x002fe2000000000c */
[----:B------:R-:W1:Y:S07]  /*0e70*/  LDS.64 R22, [R17+0x480] ;  /* 0x0004800011167984 */ /* 0x000e6e0000000a00 */
[----:B--2---:R-:W-:Y:S01]  /*0e80*/  DFMA R4, R4, R2, R12 ;  /* 0x000000020404722b */ /* 0x004fe2000000000c */
[----:B------:R-:W-:Y:S04]  /*0e90*/  LDS.64 R2, [R17+0x500] ;  /* 0x0005000011027984 */ /* 0x000fe80000000a00 */
[----:B------:R-:W2:Y:S03]  /*0ea0*/  LDS.128 R12, [R21+0x50] ;  /* 0x00005000150c7984 */ /* 0x000ea60000000c00 */
[----:B---3--:R-:W-:Y:S01]  /*0eb0*/  DFMA R4, R18, R6, R4 ;  /* 0x000000061204722b */ /* 0x008fe20000000004 */
[----:B------:R-:W3:Y:S07]  /*0ec0*/  LDS.64 R18, [R17+0x580] ;  /* 0x0005800011127984 */ /* 0x000eee0000000a00 */
[----:B0-----:R-:W-:-:S02]  /*0ed0*/  DFMA R8, R8, R24, R4 ;  /* 0x000000180808722b */ /* 0x001fc40000000004 */
[----:B------:R-:W0:Y:S04]  /*0ee0*/  LDS.128 R4, [R21+0x60] ;  /* 0x0000600015047984 */ /* 0x000e280000000c00 */
[----:B------:R-:W4:Y:S02]  /*0ef0*/  LDS.64 R24, [R17+0x680] ;  /* 0x0006800011187984 */ /* 0x000f240000000a00 */
[----:B-1----:R-:W-:Y:S02]  /*0f00*/  DFMA R28, R22, R10, R8 ;  /* 0x0000000a161c722b */ /* 0x002fe40000000008 */
[----:B------:R-:W-:Y:S04]  /*0f10*/  LDS.64 R22, [R17+0x700] ;  /* 0x0007000011167984 */ /* 0x000fe80000000a00 */
[----:B------:R-:W1:Y:S02]  /*0f20*/  LDS.128 R8, [R21+0x70] ;  /* 0x0000700015087984 */ /* 0x000e640000000c00 */
[----:B--2---:R-:W-:-:S02]  /*0f30*/  DFMA R12, R12, R2, R28 ;  /* 0x000000020c0c722b */ /* 0x004fc4000000001c */
[----:B------:R-:W2:Y:S06]  /*0f40*/  LDS.64 R2, [R17+0x780] ;  /* 0x0007800011027984 */ /* 0x000eac0000000a00 */
[----:B---3--:R-:W-:-:S08]  /*0f50*/  DFMA R12, R18, R14, R12 ;  /* 0x0000000e120c722b */ /* 0x008fd0000000000c */
[----:B0-----:R-:W-:-:S08]  /*0f60*/  DFMA R4, R4, R26, R12 ;  /* 0x0000001a0404722b */ /* 0x001fd0000000000c */
[----:B----4-:R-:W-:-:S08]  /*0f70*/  DFMA R4, R24, R6, R4 ;  /* 0x000000061804722b */ /* 0x010fd00000000004 */
[----:B-1----:R-:W-:-:S08]  /*0f80*/  DFMA R4, R8, R22, R4 ;  /* 0x000000160804722b */ /* 0x002fd00000000004 */
[----:B--2---:R-:W-:-:S11]  /*0f90*/  DFMA R24, R2, R10, R4 ;  /* 0x0000000a0218722b */ /* 0x004fd60000000004 */
.L_x_8:
[----:B------:R-:W-:Y:S05]  /*0fa0*/  BSYNC.RECONVERGENT B0 ;  /* 0x0000000000007941 */ /* 0x000fea0003800200 */
.L_x_7:
[----:B------:R-:W-:Y:S06]  /*0fb0*/  BAR.SYNC.DEFER_BLOCKING 0x0 ;  /* 0x0000000000007b1d */ /* 0x000fec0000010000 */
.L_x_0:
[----:B------:R-:W-:Y:S05]  /*0fc0*/  @!P0 EXIT ;  /* 0x000000000000894d */ /* 0x000fea0003800000 */
[----:B-1----:R-:W1:Y:S02]  /*0fd0*/  S2R R3, SR_TID.Y ;  /* 0x0000000000037919 */ /* 0x002e640000002200 */
[----:B-1----:R-:W-:-:S13]  /*0fe0*/  LOP3.LUT P0, RZ, R3, 0x3f0, R0, 0xc8, !PT ;  /* 0x000003f003ff7812 */ /* 0x002fda000780c800 */
[----:B------:R-:W-:Y:S05]  /*0ff0*/  @P0 EXIT ;  /* 0x000000000000094d */ /* 0x000fea0003800000 */
[----:B------:R-:W1:Y:S01]  /*1000*/  LDCU UR7, c[0x0][0x3c0] ;  /* 0x00007800ff0777ac */ /* 0x000e620008000800 */
[----:B------:R-:W2:Y:S01]  /*1010*/  LDCU.64 UR8, c[0x0][0x3b0] ;  /* 0x00007600ff0877ac */ /* 0x000ea20008000a00 */
[----:B-1----:R-:W-:Y:S02]  /*1020*/  UIMAD UR6, UR4, UR7, UR5 ;  /* 0x00000007040672a4 */ /* 0x002fe4000f8e0205 */
[----:B------:R-:W-:Y:S02]  /*1030*/  IMAD R0, R3, UR7, R0 ;  /* 0x0000000703007c24 */ /* 0x000fe4000f8e0200 */
[----:B------:R-:W-:-:S03]  /*1040*/  USHF.R.S32.HI UR7, URZ, 0x1f, UR6 ;  /* 0x0000001fff077899 */ /* 0x000fc60008011406 */
[----:B------:R-:W-:-:S04]  /*1050*/  IADD3 R3, P0, PT, R0, UR6, RZ ;  /* 0x0000000600037c10 */ /* 0x000fc8000ff1e0ff */
[----:B------:R-:W-:Y:S02]  /*1060*/  LEA.HI.X.SX32 R0, R0, UR7, 0x1, P0 ;  /* 0x0000000700007c11 */ /* 0x000fe400080f0eff */
[----:B--2---:R-:W-:-:S04]  /*1070*/  LEA R2, P0, R3, UR8, 0x3 ;  /* 0x0000000803027c11 */ /* 0x004fc8000f8018ff */
[----:B------:R-:W-:-:S05]  /*1080*/  LEA.HI.X R3, R3, UR9, R0, 0x3, P0 ;  /* 0x0000000903037c11 */ /* 0x000fca00080f1c00 */
[----:B------:R-:W-:Y:S01]  /*1090*/  STG.E.64 desc[UR12][R2.64], R24 ;  /* 0x0000001802007986 */ /* 0x000fe2000c101b0c */
[----:B------:R-:W-:Y:S05]  /*10a0*/  EXIT ;  /* 0x000000000000794d */ /* 0x000fea0003800000 */
.L_x_9:
[----:B------:R-:W-:-:S00]  /*10b0*/  BRA `(.L_x_9) ;  /* 0xfffffffc00fc7947 */ /* 0x000fc0000383ffff */
[----:B------:R-:W-:-:S00]  /*10c0*/  NOP ;  /* 0x0000000000007918 */ /* 0x000fc00000000000 */
        /* <DEDUP_REMOVED lines=11> */
.L_x_20:


//--------------------- .text._Z12matMulKernelIfEv6MatrixIT_ES2_S2_ --------------------------
	.section	.text._Z12matMulKernelIfEv6MatrixIT_ES2_S2_,"ax",@progbits
	.align	128
        .global         _Z12matMulKernelIfEv6MatrixIT_ES2_S2_
        .type           _Z12matMulKernelIfEv6MatrixIT_ES2_S2_,@function
        .size           _Z12matMulKernelIfEv6MatrixIT_ES2_S2_,(.L_x_21 - _Z12matMulKernelIfEv6MatrixIT_ES2_S2_)
        .other          _Z12matMulKernelIfEv6MatrixIT_ES2_S2_,@"STO_CUDA_ENTRY STV_DEFAULT"
_Z12matMulKernelIfEv6MatrixIT_ES2_S2_:
.text._Z12matMulKernelIfEv6MatrixIT_ES2_S2_:
[----:B------:R-:W-:Y:S01]  /*0000*/  LDC R1, c[0x0][0x37c] ;  /* 0x0000df00ff017b82 */ /* 0x000fe20000000800 */
[----:B------:R-:W0:Y:S07]  /*0010*/  S2R R19, SR_TID.X ;  /* 0x0000000000137919 */ /* 0x000e2e0000002100 */
[----:B------:R-:W1:Y:S01]  /*0020*/  S2UR UR5, SR_CTAID.X ;  /* 0x00000000000579c3 */ /* 0x000e620000002500 */
[----:B------:R-:W2:Y:S01]  /*0030*/  LDCU UR12, c[0x0][0x388] ;  /* 0x00007100ff0c77ac */ /* 0x000ea20008000800 */
[----:B------:R-:W-:Y:S01]  /*0040*/  HFMA2 R25, -RZ, RZ, 0, 0 ;  /* 0x00000000ff197431 */ /* 0x000fe200000001ff */
[----:B------:R-:W3:Y:S01]  /*0050*/  S2R R16, SR_TID.Y ;  /* 0x0000000000107919 */ /* 0x000ee20000002200 */
[----:B------:R-:W4:Y:S04]  /*0060*/  LDCU.64 UR6, c[0x0][0x3b8] ;  /* 0x00007700ff0677ac */ /* 0x000f280008000a00 */
[----:B------:R-:W5:Y:S01]  /*0070*/  S2UR UR4, SR_CTAID.Y ;  /* 0x00000000000479c3 */ /* 0x000f620000002600 */
[----:B------:R-:W0:Y:S01]  /*0080*/  LDCU.64 UR10, c[0x0][0x358] ;  /* 0x00006b00ff0a77ac */ /* 0x000e220008000a00 */
[----:B--2---:R-:W-:-:S02]  /*0090*/  UISETP.GE.AND UP0, UPT, UR12, 0x1, UPT ;  /* 0x000000010c00788c */ /* 0x004fc4000bf06270 */
[----:B-1----:R-:W-:-:S06]  /*00a0*/  USHF.L.U32 UR5, UR5, 0x4, URZ ;  /* 0x0000000405057899 */ /* 0x002fcc00080006ff */
[----:B0-----:R-:W-:Y:S01]  /*00b0*/  IADD3 R0, PT, PT, R19, UR5, RZ ;  /* 0x0000000513007c10 */ /* 0x001fe2000fffe0ff */
[----:B-----5:R-:W-:-:S03]  /*00c0*/  USHF.L.U32 UR4, UR4, 0x4, URZ ;  /* 0x0000000404047899 */ /* 0x020fc600080006ff */
[----:B----4-:R-:W-:-:S03]  /*00d0*/  ISETP.GE.AND P0, PT, R0, UR6, PT ;  /* 0x0000000600007c0c */ /* 0x010fc6000bf06270 */
[----:B---3--:R-:W-:-:S04]  /*00e0*/  IADD3 R0, PT, PT, R16, UR4, RZ ;  /* 0x0000000410007c10 */ /* 0x008fc8000fffe0ff */
[----:B------:R-:W-:Y:S01]  /*00f0*/  ISETP.LT.AND P0, PT, R0, UR7, !P0 ;  /* 0x0000000700007c0c */ /* 0x000fe2000c701270 */
[----:B------:R-:W-:-:S12]  /*0100*/  BRA.U !UP0, `(.L_x_10) ;  /* 0x0000000d08687547 */ /* 0x000fd8000b800000 */
[----:B------:R-:W0:Y:S01]  /*0110*/  S2UR UR8, SR_CgaCtaId ;  /* 0x00000000000879c3 */ /* 0x000e220000008800 */
[----:B------:R-:W1:Y:S01]  /*0120*/  LDCU UR13, c[0x0][0x390] ;  /* 0x00007200ff0d77ac */ /* 0x000e620008000800 */
[C-C-:B------:R-:W-:Y:S01]  /*0130*/  LOP3.LUT R0, R16.reuse, 0x3f0, R19.reuse, 0xc8, !PT ;  /* 0x000003f010007812 */ /* 0x140fe200078ec813 */
[----:B------:R-:W-:Y:S01]  /*0140*/  IMAD.MOV.U32 R25, RZ, RZ, RZ ;  /* 0x000000ffff197224 */ /* 0x000fe200078e00ff */
[----:B------:R-:W-:Y:S01]  /*0150*/  MOV R6, RZ ;  /* 0x000000ff00067202 */ /* 0x000fe20000000f00 */
[----:B------:R-:W-:Y:S01]  /*0160*/  UMOV UR6, 0x400 ;  /* 0x0000040000067882 */ /* 0x000fe20000000000 */
[----:B------:R-:W-:Y:S02]  /*0170*/  UISETP.GE.U32.AND UP0, UPT, UR12, 0x11, UPT ;  /* 0x000000110c00788c */ /* 0x000fe4000bf06070 */
[----:B------:R-:W2:Y:S01]  /*0180*/  LDC R23, c[0x0][0x3a8] ;  /* 0x0000ea00ff177b82 */ /* 0x000ea20000000800 */
[----:B------:R-:W-:Y:S02]  /*0190*/  UIADD3 UR7, UPT, UPT, UR6, 0x400, URZ ;  /* 0x0000040006077890 */ /* 0x000fe4000fffe0ff */
[----:B------:R-:W-:Y:S01]  /*01a0*/  UIADD3 UR9, UPT, UPT, UR12, 0xf, URZ ;  /* 0x0000000f0c097890 */ /* 0x000fe2000fffe0ff */
[----:B-1----:R-:W-:Y:S01]  /*01b0*/  IMAD R21, R16, UR13, R19 ;  /* 0x0000000d10157c24 */ /* 0x002fe2000f8e0213 */
[----:B0-----:R-:W-:-:S04]  /*01c0*/  ULEA UR6, UR8, UR6, 0x18 ;  /* 0x0000000608067291 */ /* 0x001fc8000f8ec0ff */
[----:B------:R-:W-:Y:S01]  /*01d0*/  SHF.R.S32.HI R3, RZ, 0x1f, R21 ;  /* 0x0000001fff037819 */ /* 0x000fe20000011415 */
[----:B------:R-:W-:Y:S02]  /*01e0*/  ULEA UR7, UR8, UR7, 0x18 ;  /* 0x0000000708077291 */ /* 0x000fe4000f8ec0ff */
[----:B------:R-:W-:Y:S01]  /*01f0*/  UIMAD UR8, UR4, UR13, URZ ;  /* 0x0000000d040872a4 */ /* 0x000fe2000f8e02ff */
[C---:B------:R-:W-:Y:S01]  /*0200*/  LEA R20, R16.reuse, UR6, 0x6 ;  /* 0x0000000610147c11 */ /* 0x040fe2000f8e30ff */
[----:B--2---:R-:W-:Y:S02]  /*0210*/  IMAD R18, R16, R23, R19 ;  /* 0x0000001710127224 */ /* 0x004fe400078e0213 */
[----:B------:R-:W-:Y:S02]  /*0220*/  LEA R17, R19, UR7, 0x2 ;  /* 0x0000000713117c11 */ /* 0x000fe4000f8e10ff */
[----:B------:R-:W-:Y:S01]  /*0230*/  SHF.L.U32 R23, R23, 0x4, RZ ;  /* 0x0000000417177819 */ /* 0x000fe200000006ff */
[----:B------:R-:W-:Y:S01]  /*0240*/  IMAD R19, R19, 0x4, R20 ;  /* 0x0000000413137824 */ /* 0x000fe200078e0214 */
[----:B------:R-:W-:-:S02]  /*0250*/  SHF.R.S32.HI R2, RZ, 0x1f, R18 ;  /* 0x0000001fff027819 */ /* 0x000fc40000011412 */
[----:B------:R-:W-:Y:S01]  /*0260*/  LEA R16, R16, R17, 0x6 ;  /* 0x0000001110107211 */ /* 0x000fe200078e30ff */
[----:B------:R-:W-:Y:S06]  /*0270*/  BRA.U !UP0, `(.L_x_11) ;  /* 0x0000000908087547 */ /* 0x000fec000b800000 */
[----:B------:R-:W0:Y:S01]  /*0280*/  LDC R4, c[0x0][0x3a8] ;  /* 0x0000ea00ff047b82 */ /* 0x000e220000000800 */
[----:B------:R-:W-:Y:S01]  /*0290*/  USHF.R.U32.HI UR6, URZ, 0x4, UR9 ;  /* 0x00000004ff067899 */ /* 0x000fe20008011609 */
[----:B------:R-:W-:Y:S01]  /*02a0*/  ISETP.NE.AND P1, PT, R0, RZ, PT ;  /* 0x000000ff0000720c */ /* 0x000fe20003f25270 */
[----:B------:R-:W-:Y:S01]  /*02b0*/  IMAD.MOV.U32 R25, RZ, RZ, RZ ;  /* 0x000000ffff197224 */ /* 0x000fe200078e00ff */
[----:B------:R-:W-:Y:S01]  /*02c0*/  IADD3 R7, PT, PT, R23, UR5, RZ ;  /* 0x0000000517077c10 */ /* 0x000fe2000fffe0ff */
[----:B------:R-:W-:Y:S01]  /*02d0*/  ULOP3.LUT UR6, UR6, 0x7fffffe, URZ, 0xc0, !UPT ;  /* 0x07fffffe06067892 */ /* 0x000fe2000f8ec0ff */
[----:B------:R-:W-:Y:S02]  /*02e0*/  MOV R5, UR5 ;  /* 0x0000000500057c02 */ /* 0x000fe40008000f00 */
[----:B------:R-:W-:Y:S01]  /*02f0*/  MOV R0, UR8 ;  /* 0x0000000800007c02 */ /* 0x000fe20008000f00 */
[----:B------:R-:W-:Y:S02]  /*0300*/  UIADD3 UR7, UPT, UPT, -UR6, URZ, URZ ;  /* 0x000000ff06077290 */ /* 0x000fe4000fffe1ff */
[----:B------:R-:W-:-:S10]  /*0310*/  IMAD.U32 R6, RZ, RZ, UR6 ;  /* 0x00000006ff067e24 */ /* 0x000fd4000f8e00ff */
.L_x_16:
[----:B-1----:R-:W1:Y:S01]  /*0320*/  @!P1 LDC.64 R10, c[0x0][0x398] ;  /* 0x0000e600ff0a9b82 */ /* 0x002e620000000a00 */
[----:B------:R-:W-:Y:S02]  /*0330*/  SHF.R.S32.HI R13, RZ, 0x1f, R5 ;  /* 0x0000001fff0d7819 */ /* 0x000fe40000011405 */
[----:B------:R-:W-:Y:S02]  /*0340*/  @!P1 IADD3 R12, P3, PT, R18, R5, RZ ;  /* 0x00000005120c9210 */ /* 0x000fe40007f7e0ff */
[----:B------:R-:W-:Y:S02]  /*0350*/  @!P1 IADD3 R14, P2, PT, R21, R0, RZ ;  /* 0x00000000150e9210 */ /* 0x000fe40007f5e0ff */
[----:B------:R-:W-:Y:S01]  /*0360*/  @!P1 IADD3.X R13, PT, PT, R2, R13, RZ, P3, !PT ;  /* 0x0000000d020d9210 */ /* 0x000fe20001ffe4ff */
[----:B------:R-:W2:Y:S01]  /*0370*/  @!P1 LDC.64 R8, c[0x0][0x380] ;  /* 0x0000e000ff089b82 */ /* 0x000ea20000000a00 */
[----:B------:R-:W-:Y:S02]  /*0380*/  @!P1 LEA.HI.X.SX32 R15, R0, R3, 0x1, P2 ;  /* 0x00000003000f9211 */ /* 0x000fe400010f0eff */
[----:B-1----:R-:W-:-:S04]  /*0390*/  @!P1 LEA R10, P3, R12, R10, 0x2 ;  /* 0x0000000a0c0a9211 */ /* 0x002fc800078610ff */
[----:B------:R-:W-:Y:S02]  /*03a0*/  @!P1 LEA.HI.X R11, R12, R11, R13, 0x2, P3 ;  /* 0x0000000b0c0b9211 */ /* 0x000fe400018f140d */
[----:B------:R-:W-:Y:S02]  /*03b0*/  CS2R R12, SRZ ;  /* 0x00000000000c7805 */ /* 0x000fe4000001ff00 */
[----:B--2---:R-:W-:-:S04]  /*03c0*/  @!P1 LEA R8, P2, R14, R8, 0x2 ;  /* 0x000000080e089211 */ /* 0x004fc800078410ff */
[----:B------:R-:W2:Y:S01]  /*03d0*/  @!P1 LDG.E R13, desc[UR10][R10.64] ;  /* 0x0000000a0a0d9981 */ /* 0x000ea2000c1e1900 */
[----:B------:R-:W-:-:S05]  /*03e0*/  @!P1 LEA.HI.X R9, R14, R9, R15, 0x2, P2 ;  /* 0x000000090e099211 */ /* 0x000fca00010f140f */
[----:B------:R-:W3:Y:S01]  /*03f0*/  @!P1 LDG.E R12, desc[UR10][R8.64] ;  /* 0x0000000a080c9981 */ /* 0x000ee2000c1e1900 */
[----:B------:R-:W-:Y:S01]  /*0400*/  UIADD3 UR7, UPT, UPT, UR7, 0x2, URZ ;  /* 0x0000000207077890 */ /* 0x000fe2000fffe0ff */
[----:B------:R-:W-:Y:S03]  /*0410*/  BSSY.RECONVERGENT B0, `(.L_x_12) ;  /* 0x000002a000007945 */ /* 0x000fe60003800200 */
[----:B------:R-:W-:Y:S01]  /*0420*/  UISETP.NE.AND UP0, UPT, UR7, URZ, UPT ;  /* 0x000000ff0700728c */ /* 0x000fe2000bf05270 */
[----:B---3--:R1:W-:Y:S04]  /*0430*/  STS [R19], R12 ;  /* 0x0000000c13007388 */ /* 0x0083e80000000800 */
[----:B--2---:R1:W-:Y:S01]  /*0440*/  STS [R16], R13 ;  /* 0x0000000d10007388 */ /* 0x0043e20000000800 */
[----:B------:R-:W-:Y:S06]  /*0450*/  BAR.SYNC.DEFER_BLOCKING 0x0 ;  /* 0x0000000000007b1d */ /* 0x000fec0000010000 */
[----:B------:R-:W-:Y:S05]  /*0460*/  @!P0 BRA `(.L_x_13) ;  /* 0x0000000000908947 */ /* 0x000fea0003800000 */
[----:B------:R-:W-:Y:S04]  /*0470*/  LDS R8, [R17] ;  /* 0x0000000011087984 */ /* 0x000fe80000000800 */
[----:B-1----:R-:W1:Y:S04]  /*0480*/  LDS.128 R12, [R20] ;  /* 0x00000000140c7984 */ /* 0x002e680000000c00 */
[----:B------:R-:W2:Y:S04]  /*0490*/  LDS R9, [R17+0x40] ;  /* 0x0000400011097984 */ /* 0x000ea80000000800 */
[----:B------:R-:W3:Y:S01]  /*04a0*/  LDS R27, [R17+0x80] ;  /* 0x00008000111b7984 */ /* 0x000ee20000000800 */
[----:B-1----:R-:W-:-:S03]  /*04b0*/  FFMA R8, R12, R8, R25 ;  /* 0x000000080c087223 */ /* 0x002fc60000000019 */
[----:B------:R-:W1:Y:S01]  /*04c0*/  LDS R25, [R17+0xc0] ;  /* 0x0000c00011197984 */ /* 0x000e620000000800 */
[----:B--2---:R-:W-:-:S03]  /*04d0*/  FFMA R22, R9, R13, R8 ;  /* 0x0000000d09167223 */ /* 0x004fc60000000008 */
[----:B------:R-:W-:Y:S01]  /*04e0*/  LDS R13, [R17+0x100] ;  /* 0x00010000110d7984 */ /* 0x000fe20000000800 */
[----:B---3--:R-:W-:-:S03]  /*04f0*/  FFMA R14, R27, R14, R22 ;  /* 0x0000000e1b0e7223 */ /* 0x008fc60000000016 */
[----:B------:R-:W2:Y:S04]  /*0500*/  LDS.128 R8, [R20+0x10] ;  /* 0x0000100014087984 */ /* 0x000ea80000000c00 */
[----:B------:R-:W3:Y:S04]  /*0510*/  LDS R12, [R17+0x140] ;  /* 0x00014000110c7984 */ /* 0x000ee80000000800 */
[----:B------:R-:W4:Y:S04]  /*0520*/  LDS R27, [R17+0x180] ;  /* 0x00018000111b7984 */ /* 0x000f280000000800 */
[----:B------:R-:W-:Y:S01]  /*0530*/  LDS R22, [R17+0x240] ;  /* 0x0002400011167984 */ /* 0x000fe20000000800 */
[----:B-1----:R-:W-:-:S03]  /*0540*/  FFMA R15, R25, R15, R14 ;  /* 0x0000000f190f7223 */ /* 0x002fc6000000000e */
[----:B------:R-:W-:Y:S01]  /*0550*/  LDS R25, [R17+0x280] ;  /* 0x0002800011197984 */ /* 0x000fe20000000800 */
[----:B--2---:R-:W-:-:S03]  /*0560*/  FFMA R13, R8, R13, R15 ;  /* 0x0000000d080d7223 */ /* 0x004fc6000000000f */
[----:B------:R-:W1:Y:S01]  /*0570*/  LDS R8, [R17+0x1c0] ;  /* 0x0001c00011087984 */ /* 0x000e620000000800 */
[----:B---3--:R-:W-:-:S03]  /*0580*/  FFMA R24, R12, R9, R13 ;  /* 0x000000090c187223 */ /* 0x008fc6000000000d */
[----:B------:R-:W-:Y:S01]  /*0590*/  LDS R9, [R17+0x200] ;  /* 0x0002000011097984 */ /* 0x000fe20000000800 */
[----:B----4-:R-:W-:-:S03]  /*05a0*/  FFMA R27, R27, R10, R24 ;  /* 0x0000000a1b1b7223 */ /* 0x010fc60000000018 */
[----:B------:R-:W2:Y:S01]  /*05b0*/  LDS.128 R12, [R20+0x20] ;  /* 0x00002000140c7984 */ /* 0x000ea20000000c00 */
[----:B-1----:R-:W-:-:S03]  /*05c0*/  FFMA R11, R8, R11, R27 ;  /* 0x0000000b080b7223 */ /* 0x002fc6000000001b */
[----:B------:R-:W-:Y:S01]  /*05d0*/  LDS R27, [R17+0x3c0] ;  /* 0x0003c000111b7984 */ /* 0x000fe20000000800 */
[----:B--2---:R-:W-:-:S03]  /*05e0*/  FFMA R9, R12, R9, R11 ;  /* 0x000000090c097223 */ /* 0x004fc6000000000b */
[----:B------:R-:W1:Y:S01]  /*05f0*/  LDS R12, [R17+0x2c0] ;  /* 0x0002c000110c7984 */ /* 0x000e620000000800 */
[----:B------:R-:W-:-:S03]  /*0600*/  FFMA R24, R22, R13, R9 ;  /* 0x0000000d16187223 */ /* 0x000fc60000000009 */
[----:B------:R-:W-:Y:S01]  /*0610*/  LDS R13, [R17+0x300] ;  /* 0x00030000110d7984 */ /* 0x000fe20000000800 */
[----:B------:R-:W-:-:S03]  /*0620*/  FFMA R25, R25, R14, R24 ;  /* 0x0000000e19197223 */ /* 0x000fc60000000018 */
[----:B------:R-:W2:Y:S04]  /*0630*/  LDS.128 R8, [R20+0x30] ;  /* 0x0000300014087984 */ /* 0x000ea80000000c00 */
[----:B------:R-:W3:Y:S04]  /*0640*/  LDS R22, [R17+0x340] ;  /* 0x0003400011167984 */ /* 0x000ee80000000800 */
[----:B------:R-:W4:Y:S01]  /*0650*/  LDS R14, [R17+0x380] ;  /* 0x00038000110e7984 */ /* 0x000f220000000800 */
[----:B-1----:R-:W-:-:S04]  /*0660*/  FFMA R15, R12, R15, R25 ;  /* 0x0000000f0c0f7223 */ /* 0x002fc80000000019 */
[----:B--2---:R-:W-:-:S04]  /*0670*/  FFMA R13, R8, R13, R15 ;  /* 0x0000000d080d7223 */ /* 0x004fc8000000000f */
[----:B---3--:R-:W-:-:S04]  /*0680*/  FFMA R9, R22, R9, R13 ;  /* 0x0000000916097223 */ /* 0x008fc8000000000d */
[----:B----4-:R-:W-:-:S04]  /*0690*/  FFMA R10, R14, R10, R9 ;  /* 0x0000000a0e0a7223 */ /* 0x010fc80000000009 */
[----:B------:R-:W-:-:S07]  /*06a0*/  FFMA R25, R27, R11, R10 ;  /* 0x0000000b1b197223 */ /* 0x000fce000000000a */
.L_x_13:
[----:B------:R-:W-:Y:S05]  /*06b0*/  BSYNC.RECONVERGENT B0 ;  /* 0x0000000000007941 */ /* 0x000fea0003800200 */
.L_x_12:
[----:B------:R-:W2:Y:S01]  /*06c0*/  @!P1 LDC.64 R8, c[0x0][0x398] ;  /* 0x0000e600ff089b82 */ /* 0x000ea20000000a00 */
[----:B-1----:R-:W-:-:S07]  /*06d0*/  @!P1 IADD3 R12, PT, PT, R0, 0x10, RZ ;  /* 0x00000010000c9810 */ /* 0x002fce0007ffe0ff */
[----:B------:R-:W-:Y:S01]  /*06e0*/  BAR.SYNC.DEFER_BLOCKING 0x0 ;  /* 0x0000000000007b1d */ /* 0x000fe20000010000 */
[----:B------:R-:W-:Y:S02]  /*06f0*/  @!P1 IADD3 R13, P2, PT, R18, R7, RZ ;  /* 0x00000007120d9210 */ /* 0x000fe40007f5e0ff */
[----:B------:R-:W-:Y:S02]  /*0700*/  @!P1 IADD3 R15, P3, PT, R21, R12, RZ ;  /* 0x0000000c150f9210 */ /* 0x000fe40007f7e0ff */
[----:B------:R-:W-:-:S03]  /*0710*/  @!P1 LEA.HI.X.SX32 R14, R7, R2, 0x1, P2 ;  /* 0x00000002070e9211 */ /* 0x000fc600010f0eff */
[----:B------:R-:W1:Y:S01]  /*0720*/  @!P1 LDC.64 R10, c[0x0][0x380] ;  /* 0x0000e000ff0a9b82 */ /* 0x000e620000000a00 */
[----:B------:R-:W-:Y:S02]  /*0730*/  @!P1 LEA.HI.X.SX32 R12, R12, R3, 0x1, P3 ;  /* 0x000000030c0c9211 */ /* 0x000fe400018f0eff */
[----:B--2---:R-:W-:-:S04]  /*0740*/  @!P1 LEA R8, P2, R13, R8, 0x2 ;  /* 0x000000080d089211 */ /* 0x004fc800078410ff */
[----:B------:R-:W-:Y:S02]  /*0750*/  @!P1 LEA.HI.X R9, R13, R9, R14, 0x2, P2 ;  /* 0x000000090d099211 */ /* 0x000fe400010f140e */
[----:B-1----:R-:W-:-:S04]  /*0760*/  @!P1 LEA R10, P3, R15, R10, 0x2 ;  /* 0x0000000a0f0a9211 */ /* 0x002fc800078610ff */
[----:B------:R-:W-:Y:S02]  /*0770*/  @!P1 LEA.HI.X R11, R15, R11, R12, 0x2, P3 ;  /* 0x0000000b0f0b9211 */ /* 0x000fe400018f140c */
[----:B------:R-:W-:-:S06]  /*0780*/  CS2R R12, SRZ ;  /* 0x00000000000c7805 */ /* 0x000fcc000001ff00 */
[----:B------:R-:W2:Y:S04]  /*0790*/  @!P1 LDG.E R12, desc[UR10][R10.64] ;  /* 0x0000000a0a0c9981 */ /* 0x000ea8000c1e1900 */
[----:B------:R-:W3:Y:S01]  /*07a0*/  @!P1 LDG.E R13, desc[UR10][R8.64] ;  /* 0x0000000a080d9981 */ /* 0x000ee2000c1e1900 */
[----:B------:R-:W-:Y:S03]  /*07b0*/  BSSY.RECONVERGENT B0, `(.L_x_14) ;  /* 0x0000029000007945 */ /* 0x000fe60003800200 */
[----:B--2---:R1:W-:Y:S04]  /*07c0*/  STS [R19], R12 ;  /* 0x0000000c13007388 */ /* 0x0043e80000000800 */
[----:B---3--:R1:W-:Y:S01]  /*07d0*/  STS [R16], R13 ;  /* 0x0000000d10007388 */ /* 0x0083e20000000800 */
        /* <DEDUP_REMOVED lines=38> */
.L_x_15:
[----:B------:R-:W-:Y:S05]  /*0a40*/  BSYNC.RECONVERGENT B0 ;  /* 0x0000000000007941 */ /* 0x000fea0003800200 */
.L_x_14:
[----:B------:R-:W-:Y:S01]  /*0a50*/  BAR.SYNC.DEFER_BLOCKING 0x0 ;  /* 0x0000000000007b1d */ /* 0x000fe20000010000 */
[----:B------:R-:W-:Y:S01]  /*0a60*/  IADD3 R0, PT, PT, R0, 0x20, RZ ;  /* 0x0000002000007810 */ /* 0x000fe20007ffe0ff */
[C---:B0-----:R-:W-:Y:S01]  /*0a70*/  IMAD R7, R4.reuse, 0x20, R7 ;  /* 0x0000002004077824 */ /* 0x041fe200078e0207 */
[----:B------:R-:W-:-:S03]  /*0a80*/  LEA R5, R4, R5, 0x5 ;  /* 0x0000000504057211 */ /* 0x000fc600078e28ff */
[----:B------:R-:W-:Y:S05]  /*0a90*/  BRA.U UP0, `(.L_x_16) ;  /* 0xfffffff900207547 */ /* 0x000fea000b83ffff */
.L_x_11:
[----:B------:R-:W-:-:S09]  /*0aa0*/  ULOP3.LUT UP0, URZ, UR9, 0x10, URZ, 0xc0, !UPT ;  /* 0x0000001009ff7892 */ /* 0x000fd2000f80c0ff */
[----:B------:R-:W-:Y:S05]  /*0ab0*/  BRA.U !UP0, `(.L_x_10) ;  /* 0x0000000108fc7547 */ /* 0x000fea000b800000 */
[----:B------:R-:W0:Y:S01]  /*0ac0*/  S2R R0, SR_TID.X ;  /* 0x0000000000007919 */ /* 0x000e220000002100 */
[----:B------:R-:W-:Y:S01]  /*0ad0*/  IMAD R23, R23, R6, UR5 ;  /* 0x0000000517177e24 */ /* 0x000fe2000f8e0206 */
[----:B------:R-:W0:Y:S02]  /*0ae0*/  S2R R5, SR_TID.Y ;  /* 0x0000000000057919 */ /* 0x000e240000002200 */
[----:B0-----:R-:W-:-:S04]  /*0af0*/  LOP3.LUT R0, R5, 0x3f0, R0, 0xc8, !PT ;  /* 0x000003f005007812 */ /* 0x001fc800078ec800 */
[----:B------:R-:W-:Y:S02]  /*0b00*/  ISETP.NE.AND P1, PT, R0, RZ, PT ;  /* 0x000000ff0000720c */ /* 0x000fe40003f25270 */
[----:B------:R-:W-:-:S11]  /*0b10*/  LEA R0, R6, UR8, 0x4 ;  /* 0x0000000806007c11 */ /* 0x000fd6000f8e20ff */
[----:B------:R-:W0:Y:S01]  /*0b20*/  @!P1 LDC.64 R8, c[0x0][0x380] ;  /* 0x0000e000ff089b82 */ /* 0x000e220000000a00 */
[----:B------:R-:W-:Y:S02]  /*0b30*/  @!P1 IADD3 R21, P2, PT, R21, R0, RZ ;  /* 0x0000000015159210 */ /* 0x000fe40007f5e0ff */
[----:B------:R-:W-:Y:S02]  /*0b40*/  @!P1 IADD3 R18, P3, PT, R18, R23, RZ ;  /* 0x0000001712129210 */ /* 0x000fe40007f7e0ff */
[----:B------:R-:W-:Y:S01]  /*0b50*/  @!P1 LEA.HI.X.SX32 R0, R0, R3, 0x1, P2 ;  /* 0x0000000300009211 */ /* 0x000fe200010f0eff */
[----:B------:R-:W-:Y:S01]  /*0b60*/  HFMA2 R3, -RZ, RZ, 0, 0 ;  /* 0x00000000ff037431 */ /* 0x000fe200000001ff */
[----:B------:R-:W-:Y:S01]  /*0b70*/  @!P1 LEA.HI.X.SX32 R2, R23, R2, 0x1, P3 ;  /* 0x0000000217029211 */ /* 0x000fe200018f0eff */
[----:B------:R-:W2:Y:S01]  /*0b80*/  @!P1 LDC.64 R4, c[0x0][0x398] ;  /* 0x0000e600ff049b82 */ /* 0x000ea20000000a00 */
[----:B0-----:R-:W-:-:S04]  /*0b90*/  @!P1 LEA R8, P2, R21, R8, 0x2 ;  /* 0x0000000815089211 */ /* 0x001fc800078410ff */
[----:B------:R-:W-:Y:S02]  /*0ba0*/  @!P1 LEA.HI.X R9, R21, R9, R0, 0x2, P2 ;  /* 0x0000000915099211 */ /* 0x000fe400010f1400 */
[----:B------:R-:W-:Y:S02]  /*0bb0*/  MOV R0, RZ ;  /* 0x000000ff00007202 */ /* 0x000fe40000000f00 */
[----:B--2---:R-:W-:-:S04]  /*0bc0*/  @!P1 LEA R4, P3, R18, R4, 0x2 ;  /* 0x0000000412049211 */ /* 0x004fc800078610ff */
[----:B------:R-:W-:Y:S01]  /*0bd0*/  @!P1 LEA.HI.X R5, R18, R5, R2, 0x2, P3 ;  /* 0x0000000512059211 */ /* 0x000fe200018f1402 */
        /* <DEDUP_REMOVED lines=8> */
[----:B------:R-:W2:Y:S04]  /*0c60*/  LDS.128 R4, [R20] ;  /* 0x0000000014047984 */ /* 0x000ea80000000c00 */
[----:B------:R-:W3:Y:S04]  /*0c70*/  LDS R27, [R17+0x40] ;  /* 0x00004000111b7984 */ /* 0x000ee80000000800 */
[----:B------:R-:W4:Y:S04]  /*0c80*/  LDS R24, [R17+0x80] ;  /* 0x0000800011187984 */ /* 0x000f280000000800 */
[----:B------:R-:W5:Y:S04]  /*0c90*/  LDS R18, [R17+0xc0] ;  /* 0x0000c00011127984 */ /* 0x000f680000000800 */
[----:B------:R-:W-:Y:S04]  /*0ca0*/  LDS R21, [R17+0x100] ;  /* 0x0001000011157984 */ /* 0x000fe80000000800 */
[----:B------:R-:W5:Y:S04]  /*0cb0*/  LDS.128 R8, [R20+0x10] ;  /* 0x0000100014087984 */ /* 0x000f680000000c00 */
[----:B01----:R-:W0:Y:S04]  /*0cc0*/  LDS R16, [R17+0x140] ;  /* 0x0001400011107984 */ /* 0x003e280000000800 */
[----:B------:R-:W1:Y:S04]  /*0cd0*/  LDS R19, [R17+0x180] ;  /* 0x0001800011137984 */ /* 0x000e680000000800 */
[----:B------:R-:W1:Y:S04]  /*0ce0*/  LDS R2, [R17+0x1c0] ;  /* 0x0001c00011027984 */ /* 0x000e680000000800 */
[----:B------:R-:W-:Y:S04]  /*0cf0*/  LDS R3, [R17+0x200] ;  /* 0x0002000011037984 */ /* 0x000fe80000000800 */
[----:B------:R-:W1:Y:S01]  /*0d00*/  LDS.128 R12, [R20+0x20] ;  /* 0x00002000140c7984 */ /* 0x000e620000000c00 */
[----:B--2---:R-:W-:-:S03]  /*0d10*/  FFMA R4, R4, R22, R25 ;  /* 0x0000001604047223 */ /* 0x004fc60000000019 */
[----:B------:R-:W2:Y:S01]  /*0d20*/  LDS R0, [R17+0x240] ;  /* 0x0002400011007984 */ /* 0x000ea20000000800 */
[----:B---3--:R-:W-:-:S03]  /*0d30*/  FFMA R5, R27, R5, R4 ;  /* 0x000000051b057223 */ /* 0x008fc60000000004 */
[----:B------:R-:W3:Y:S01]  /*0d40*/  LDS R23, [R17+0x280] ;  /* 0x0002800011177984 */ /* 0x000ee20000000800 */
[----:B----4-:R-:W-:-:S03]  /*0d50*/  FFMA R29, R24, R6, R5 ;  /* 0x00000006181d7223 */ /* 0x010fc60000000005 */
[----:B------:R-:W4:Y:S01]  /*0d60*/  LDS R4, [R17+0x2c0] ;  /* 0x0002c00011047984 */ /* 0x000f220000000800 */
[----:B-----5:R-:W-:-:S03]  /*0d70*/  FFMA R7, R18, R7, R29 ;  /* 0x0000000712077223 */ /* 0x020fc6000000001d */
[----:B------:R-:W-:Y:S04]  /*0d80*/  LDS R5, [R17+0x300] ;  /* 0x0003000011057984 */ /* 0x000fe80000000800 */
[----:B------:R-:W5:Y:S01]  /*0d90*/  LDS.128 R24, [R20+0x30] ;  /* 0x0000300014187984 */ /* 0x000f620000000c00 */
[----:B------:R-:W-:-:S03]  /*0da0*/  FFMA R21, R8, R21, R7 ;  /* 0x0000001508157223 */ /* 0x000fc60000000007 */
[----:B------:R-:W5:Y:S01]  /*0db0*/  LDS R6, [R17+0x340] ;  /* 0x0003400011067984 */ /* 0x000f620000000800 */
[----:B0-----:R-:W-:-:S03]  /*0dc0*/  FFMA R16, R16, R9, R21 ;  /* 0x0000000910107223 */ /* 0x001fc60000000015 */
[----:B------:R-:W0:Y:S01]  /*0dd0*/  LDS R7, [R17+0x380] ;  /* 0x0003800011077984 */ /* 0x000e220000000800 */
[----:B-1----:R-:W-:-:S03]  /*0de0*/  FFMA R19, R19, R10, R16 ;  /* 0x0000000a13137223 */ /* 0x002fc60000000010 */
[----:B------:R-:W1:Y:S01]  /*0df0*/  LDS R8, [R17+0x3c0] ;  /* 0x0003c00011087984 */ /* 0x000e620000000800 */
[----:B------:R-:W-:-:S04]  /*0e00*/  FFMA R11, R2, R11, R19 ;  /* 0x0000000b020b7223 */ /* 0x000fc80000000013 */
[----:B------:R-:W-:-:S04]  /*0e10*/  FFMA R3, R12, R3, R11 ;  /* 0x000000030c037223 */ /* 0x000fc8000000000b */
[----:B--2---:R-:W-:-:S04]  /*0e20*/  FFMA R0, R0, R13, R3 ;  /* 0x0000000d00007223 */ /* 0x004fc80000000003 */
[----:B---3--:R-:W-:-:S04]  /*0e30*/  FFMA R23, R23, R14, R0 ;  /* 0x0000000e17177223 */ /* 0x008fc80000000000 */
[----:B----4-:R-:W-:-:S04]  /*0e40*/  FFMA R15, R4, R15, R23 ;  /* 0x0000000f040f7223 */ /* 0x010fc80000000017 */
[----:B-----5:R-:W-:-:S04]  /*0e50*/  FFMA R5, R24, R5, R15 ;  /* 0x0000000518057223 */ /* 0x020fc8000000000f */
[----:B------:R-:W-:-:S04]  /*0e60*/  FFMA R6, R6, R25, R5 ;  /* 0x0000001906067223 */ /* 0x000fc80000000005 */
[----:B0-----:R-:W-:-:S04]  /*0e70*/  FFMA R7, R7, R26, R6 ;  /* 0x0000001a07077223 */ /* 0x001fc80000000006 */
[----:B-1----:R-:W-:-:S07]  /*0e80*/  FFMA R25, R8, R27, R7 ;  /* 0x0000001b08197223 */ /* 0x002fce0000000007 */
.L_x_18:
[----:B------:R-:W-:Y:S05]  /*0e90*/  BSYNC.RECONVERGENT B0 ;  /* 0x0000000000007941 */ /* 0x000fea0003800200 */
.L_x_17:
[----:B------:R-:W-:Y:S06]  /*0ea0*/  BAR.SYNC.DEFER_BLOCKING 0x0 ;  /* 0x0000000000007b1d */ /* 0x000fec0000010000 */
.L_x_10:
[----:B------:R-:W-:Y:S05]  /*0eb0*/  @!P0 EXIT ;  /* 0x000000000000894d */ /* 0x000fea0003800000 */
[----:B0-----:R-:W0:Y:S01]  /*0ec0*/  S2R R0, SR_TID.Y ;  /* 0x0000000000007919 */ /* 0x001e220000002200 */
[----:B------:R-:W0:Y:S02]  /*0ed0*/  S2R R3, SR_TID.X ;  /* 0x0000000000037919 */ /* 0x000e240000002100 */
[----:B0-----:R-:W-:-:S13]  /*0ee0*/  LOP3.LUT P0, RZ, R0, 0x3f0, R3, 0xc8, !PT ;  /* 0x000003f000ff7812 */ /* 0x001fda000780c803 */
[----:B------:R-:W-:Y:S05]  /*0ef0*/  @P0 EXIT ;  /* 0x000000000000094d */ /* 0x000fea0003800000 */
[----:B------:R-:W0:Y:S01]  /*0f00*/  LDCU UR7, c[0x0][0x3c0] ;  /* 0x00007800ff0777ac */ /* 0x000e220008000800 */
[----:B------:R-:W2:Y:S01]  /*0f10*/  LDCU.64 UR8, c[0x0][0x3b0] ;  /* 0x00007600ff0877ac */ /* 0x000ea20008000a00 */
[----:B0-----:R-:W-:Y:S02]  /*0f20*/  UIMAD UR6, UR4, UR7, UR5 ;  /* 0x00000007040672a4 */ /* 0x001fe4000f8e0205 */
[----:B------:R-:W-:Y:S02]  /*0f30*/  IMAD R0, R0, UR7, R3 ;  /* 0x0000000700007c24 */ /* 0x000fe4000f8e0203 */
[----:B------:R-:W-:-:S03]  /*0f40*/  USHF.R.S32.HI UR7, URZ, 0x1f, UR6 ;  /* 0x0000001fff077899 */ /* 0x000fc60008011406 */
[----:B------:R-:W-:-:S04]  /*0f50*/  IADD3 R3, P0, PT, R0, UR6, RZ ;  /* 0x0000000600037c10 */ /* 0x000fc8000ff1e0ff */
[----:B------:R-:W-:Y:S02]  /*0f60*/  LEA.HI.X.SX32 R0, R0, UR7, 0x1, P0 ;  /* 0x0000000700007c11 */ /* 0x000fe400080f0eff */
[----:B--2---:R-:W-:-:S04]  /*0f70*/  LEA R2, P0, R3, UR8, 0x2 ;  /* 0x0000000803027c11 */ /* 0x004fc8000f8010ff */
[----:B------:R-:W-:-:S05]  /*0f80*/  LEA.HI.X R3, R3, UR9, R0, 0x2, P0 ;  /* 0x0000000903037c11 */ /* 0x000fca00080f1400 */
[----:B------:R-:W-:Y:S01]  /*0f90*/  STG.E desc[UR10][R2.64], R25 ;  /* 0x0000001902007986 */ /* 0x000fe2000c10190a */
[----:B------:R-:W-:Y:S05]  /*0fa0*/  EXIT ;  /* 0x000000000000794d */ /* 0x000fea0003800000 */
.L_x_19:
        /* <DEDUP_REMOVED lines=13> */
.L_x_21:


//--------------------- .nv.shared._Z12matMulKernelIdEv6MatrixIT_ES2_S2_ --------------------------
	.section	.nv.shared._Z12matMulKernelIdEv6MatrixIT_ES2_S2_,"aw",@nobits
	.sectionflags	@""
	.align	8
.nv.shared._Z12matMulKernelIdEv6MatrixIT_ES2_S2_:
	.zero		5120


//--------------------- .nv.shared.reserved.0     --------------------------
	.section	.nv.shared.reserved.0,"aw",@nobits
	.weak		__nv_reservedSMEM_offset_0_alias
	.size		__nv_reservedSMEM_offset_0_alias, 0, 64
	.other		__nv_reservedSMEM_offset_0_alias,@"STO_CUDA_RESERVED_SHARED STV_DEFAULT"
__nv_reservedSMEM_offset_0_alias:
	.zero		0
	.zero		64


//--------------------- .nv.shared._Z12matMulKernelIfEv6MatrixIT_ES2_S2_ --------------------------
	.section	.nv.shared._Z12matMulKernelIfEv6MatrixIT_ES2_S2_,"aw",@nobits
	.sectionflags	@""
	.align	4
.nv.shared._Z12matMulKernelIfEv6MatrixIT_ES2_S2_:
	.zero		3072


//--------------------- .nv.constant0._Z12matMulKernelIdEv6MatrixIT_ES2_S2_ --------------------------
	.section	.nv.constant0._Z12matMulKernelIdEv6MatrixIT_ES2_S2_,"a",@progbits
	.sectionflags	@""
	.align	4
.nv.constant0._Z12matMulKernelIdEv6MatrixIT_ES2_S2_:
	.zero		968


//--------------------- .nv.constant0._Z12matMulKernelIfEv6MatrixIT_ES2_S2_ --------------------------
	.section	.nv.constant0._Z12matMulKernelIfEv6MatrixIT_ES2_S2_,"a",@progbits
	.sectionflags	@""
	.align	4
.nv.constant0._Z12matMulKernelIfEv6MatrixIT_ES2_S2_:
	.zero		968


//--------------------- SYMBOLS --------------------------

	.type		.nv.reservedSmem.offset0,@object
	.size		.nv.reservedSmem.offset0,0x4
	.type		.nv.reservedSmem.cap,@object
	.size		.nv.reservedSmem.cap,0x4
